//
// Generated by NVIDIA NVVM Compiler
//
// Compiler Build ID: CL-36424714
// Cuda compilation tools, release 13.0, V13.0.88
// Based on NVVM 20.0.0
//

.version 9.0
.target sm_100
.address_size 64

	// .globl	_Z21kmeansIterationKernelPfS_S_Piiii
.func  (.param .b64 func_retval0) __internal_accurate_pow
(
	.param .b64 __internal_accurate_pow_param_0
)
;

.visible .entry _Z21kmeansIterationKernelPfS_S_Piiii(
	.param .u64 .ptr .align 1 _Z21kmeansIterationKernelPfS_S_Piiii_param_0,
	.param .u64 .ptr .align 1 _Z21kmeansIterationKernelPfS_S_Piiii_param_1,
	.param .u64 .ptr .align 1 _Z21kmeansIterationKernelPfS_S_Piiii_param_2,
	.param .u64 .ptr .align 1 _Z21kmeansIterationKernelPfS_S_Piiii_param_3,
	.param .u32 _Z21kmeansIterationKernelPfS_S_Piiii_param_4,
	.param .u32 _Z21kmeansIterationKernelPfS_S_Piiii_param_5,
	.param .u32 _Z21kmeansIterationKernelPfS_S_Piiii_param_6
)
{
	.reg .pred 	%p<114>;
	.reg .b32 	%r<201>;
	.reg .b32 	%f<160>;
	.reg .b64 	%rd<117>;
	.reg .b64 	%fd<131>;

	ld.param.u64 	%rd25, [_Z21kmeansIterationKernelPfS_S_Piiii_param_0];
	ld.param.u64 	%rd26, [_Z21kmeansIterationKernelPfS_S_Piiii_param_1];
	ld.param.u64 	%rd27, [_Z21kmeansIterationKernelPfS_S_Piiii_param_2];
	ld.param.u32 	%r65, [_Z21kmeansIterationKernelPfS_S_Piiii_param_4];
	ld.param.u32 	%r67, [_Z21kmeansIterationKernelPfS_S_Piiii_param_5];
	ld.param.u32 	%r66, [_Z21kmeansIterationKernelPfS_S_Piiii_param_6];
	cvta.to.global.u64 	%rd1, %rd25;
	cvta.to.global.u64 	%rd2, %rd26;
	cvta.to.global.u64 	%rd3, %rd27;
	mov.u32 	%r68, %ctaid.x;
	mov.u32 	%r69, %ntid.x;
	mov.u32 	%r70, %tid.x;
	mad.lo.s32 	%r1, %r68, %r69, %r70;
	setp.ge.s32 	%p2, %r1, %r67;
	@%p2 bra 	$L__BB0_91;
	setp.lt.s32 	%p3, %r66, 1;
	mov.b32 	%r186, 0;
	@%p3 bra 	$L__BB0_48;
	setp.lt.s32 	%p4, %r65, 1;
	mul.lo.s32 	%r73, %r65, %r1;
	cvt.s64.s32 	%rd4, %r73;
	mov.f64 	%fd45, 0d4000000000000000;
	{
	.reg .b32 %temp; 
	mov.b64 	{%temp, %r2}, %fd45;
	}
	and.b32  	%r3, %r2, 2146435072;
	setp.eq.s32 	%p5, %r3, 1062207488;
	setp.lt.s32 	%p6, %r2, 0;
	selp.b32 	%r4, 0, 2146435072, %p6;
	and.b32  	%r74, %r2, 2147483647;
	setp.ne.s32 	%p7, %r74, 1071644672;
	and.pred  	%p1, %p5, %p7;
	or.b32  	%r5, %r4, -2147483648;
	@%p4 bra 	$L__BB0_48;
	and.b32  	%r6, %r65, 3;
	and.b32  	%r7, %r65, 2147483644;
	mov.b32 	%r182, 100000000;
	mov.b32 	%r181, 0;
	mov.u32 	%r186, %r181;
$L__BB0_4:
	add.s32 	%r78, %r65, -1;
	setp.lt.u32 	%p8, %r78, 3;
	mul.lo.s32 	%r11, %r181, %r65;
	mov.f64 	%fd127, 0d0000000000000000;
	mov.b32 	%r185, 0;
	@%p8 bra 	$L__BB0_28;
	mov.f32 	%f159, 0f00000000;
	mov.b32 	%r184, 0;
$L__BB0_6:
	setp.lt.s32 	%p9, %r2, 0;
	setp.eq.s32 	%p10, %r3, 1062207488;
	cvt.u64.u32 	%rd28, %r184;
	add.s64 	%rd29, %rd28, %rd4;
	shl.b64 	%rd30, %rd29, 2;
	add.s64 	%rd5, %rd1, %rd30;
	ld.global.f32 	%f20, [%rd5];
	add.s32 	%r80, %r184, %r11;
	mul.wide.u32 	%rd31, %r80, 4;
	add.s64 	%rd6, %rd2, %rd31;
	ld.global.f32 	%f21, [%rd6];
	sub.f32 	%f2, %f20, %f21;
	cvt.f64.f32 	%fd1, %f2;
	{
	.reg .b32 %temp; 
	mov.b64 	{%temp, %r13}, %fd1;
	}
	abs.f64 	%fd2, %fd1;
	{ // callseq 0, 0
	.param .b64 param0;
	st.param.f64 	[param0], %fd2;
	.param .b64 retval0;
	call.uni (retval0), 
	__internal_accurate_pow, 
	(
	param0
	);
	ld.param.f64 	%fd47, [retval0];
	} // callseq 0
	setp.lt.s32 	%p12, %r13, 0;
	neg.f64 	%fd49, %fd47;
	selp.f64 	%fd50, %fd49, %fd47, %p10;
	selp.f64 	%fd51, %fd50, %fd47, %p12;
	setp.eq.f32 	%p13, %f2, 0f00000000;
	selp.b32 	%r81, %r13, 0, %p10;
	or.b32  	%r82, %r81, 2146435072;
	selp.b32 	%r83, %r82, %r81, %p9;
	mov.b32 	%r84, 0;
	mov.b64 	%fd52, {%r84, %r83};
	selp.f64 	%fd123, %fd52, %fd51, %p13;
	add.f64 	%fd53, %fd1, 0d4000000000000000;
	{
	.reg .b32 %temp; 
	mov.b64 	{%temp, %r85}, %fd53;
	}
	and.b32  	%r86, %r85, 2146435072;
	setp.ne.s32 	%p14, %r86, 2146435072;
	@%p14 bra 	$L__BB0_11;
	setp.nan.f32 	%p15, %f2, %f2;
	@%p15 bra 	$L__BB0_10;
	setp.neu.f64 	%p16, %fd2, 0d7FF0000000000000;
	@%p16 bra 	$L__BB0_11;
	selp.b32 	%r87, %r5, %r4, %p1;
	selp.b32 	%r88, %r87, %r4, %p12;
	mov.b32 	%r89, 0;
	mov.b64 	%fd123, {%r89, %r88};
	bra.uni 	$L__BB0_11;
$L__BB0_10:
	mov.f64 	%fd54, 0d4000000000000000;
	add.rn.f64 	%fd123, %fd1, %fd54;
$L__BB0_11:
	setp.eq.f32 	%p21, %f2, 0f3F800000;
	selp.f64 	%fd55, 0d3FF0000000000000, %fd123, %p21;
	cvt.f64.f32 	%fd56, %f159;
	add.f64 	%fd57, %fd55, %fd56;
	cvt.rn.f32.f64 	%f3, %fd57;
	ld.global.f32 	%f22, [%rd5+4];
	ld.global.f32 	%f23, [%rd6+4];
	sub.f32 	%f4, %f22, %f23;
	cvt.f64.f32 	%fd7, %f4;
	{
	.reg .b32 %temp; 
	mov.b64 	{%temp, %r14}, %fd7;
	}
	abs.f64 	%fd8, %fd7;
	{ // callseq 1, 0
	.param .b64 param0;
	st.param.f64 	[param0], %fd8;
	.param .b64 retval0;
	call.uni (retval0), 
	__internal_accurate_pow, 
	(
	param0
	);
	ld.param.f64 	%fd58, [retval0];
	} // callseq 1
	setp.lt.s32 	%p22, %r14, 0;
	neg.f64 	%fd60, %fd58;
	selp.f64 	%fd61, %fd60, %fd58, %p10;
	selp.f64 	%fd62, %fd61, %fd58, %p22;
	setp.eq.f32 	%p23, %f4, 0f00000000;
	selp.b32 	%r90, %r14, 0, %p10;
	or.b32  	%r91, %r90, 2146435072;
	selp.b32 	%r92, %r91, %r90, %p9;
	mov.b32 	%r93, 0;
	mov.b64 	%fd63, {%r93, %r92};
	selp.f64 	%fd124, %fd63, %fd62, %p23;
	add.f64 	%fd64, %fd7, 0d4000000000000000;
	{
	.reg .b32 %temp; 
	mov.b64 	{%temp, %r94}, %fd64;
	}
	and.b32  	%r95, %r94, 2146435072;
	setp.ne.s32 	%p24, %r95, 2146435072;
	@%p24 bra 	$L__BB0_16;
	setp.nan.f32 	%p25, %f4, %f4;
	@%p25 bra 	$L__BB0_15;
	setp.neu.f64 	%p26, %fd8, 0d7FF0000000000000;
	@%p26 bra 	$L__BB0_16;
	selp.b32 	%r96, %r5, %r4, %p1;
	selp.b32 	%r97, %r96, %r4, %p22;
	mov.b32 	%r98, 0;
	mov.b64 	%fd124, {%r98, %r97};
	bra.uni 	$L__BB0_16;
$L__BB0_15:
	mov.f64 	%fd65, 0d4000000000000000;
	add.rn.f64 	%fd124, %fd7, %fd65;
$L__BB0_16:
	setp.eq.f32 	%p31, %f4, 0f3F800000;
	selp.f64 	%fd66, 0d3FF0000000000000, %fd124, %p31;
	cvt.f64.f32 	%fd67, %f3;
	add.f64 	%fd68, %fd66, %fd67;
	cvt.rn.f32.f64 	%f5, %fd68;
	ld.global.f32 	%f24, [%rd5+8];
	ld.global.f32 	%f25, [%rd6+8];
	sub.f32 	%f6, %f24, %f25;
	cvt.f64.f32 	%fd13, %f6;
	{
	.reg .b32 %temp; 
	mov.b64 	{%temp, %r15}, %fd13;
	}
	abs.f64 	%fd14, %fd13;
	{ // callseq 2, 0
	.param .b64 param0;
	st.param.f64 	[param0], %fd14;
	.param .b64 retval0;
	call.uni (retval0), 
	__internal_accurate_pow, 
	(
	param0
	);
	ld.param.f64 	%fd69, [retval0];
	} // callseq 2
	setp.lt.s32 	%p32, %r15, 0;
	neg.f64 	%fd71, %fd69;
	selp.f64 	%fd72, %fd71, %fd69, %p10;
	selp.f64 	%fd73, %fd72, %fd69, %p32;
	setp.eq.f32 	%p33, %f6, 0f00000000;
	selp.b32 	%r99, %r15, 0, %p10;
	or.b32  	%r100, %r99, 2146435072;
	selp.b32 	%r101, %r100, %r99, %p9;
	mov.b32 	%r102, 0;
	mov.b64 	%fd74, {%r102, %r101};
	selp.f64 	%fd125, %fd74, %fd73, %p33;
	add.f64 	%fd75, %fd13, 0d4000000000000000;
	{
	.reg .b32 %temp; 
	mov.b64 	{%temp, %r103}, %fd75;
	}
	and.b32  	%r104, %r103, 2146435072;
	setp.ne.s32 	%p34, %r104, 2146435072;
	@%p34 bra 	$L__BB0_21;
	setp.nan.f32 	%p35, %f6, %f6;
	@%p35 bra 	$L__BB0_20;
	setp.neu.f64 	%p36, %fd14, 0d7FF0000000000000;
	@%p36 bra 	$L__BB0_21;
	selp.b32 	%r105, %r5, %r4, %p1;
	selp.b32 	%r106, %r105, %r4, %p32;
	mov.b32 	%r107, 0;
	mov.b64 	%fd125, {%r107, %r106};
	bra.uni 	$L__BB0_21;
$L__BB0_20:
	mov.f64 	%fd76, 0d4000000000000000;
	add.rn.f64 	%fd125, %fd13, %fd76;
$L__BB0_21:
	setp.eq.f32 	%p41, %f6, 0f3F800000;
	selp.f64 	%fd77, 0d3FF0000000000000, %fd125, %p41;
	cvt.f64.f32 	%fd78, %f5;
	add.f64 	%fd79, %fd77, %fd78;
	cvt.rn.f32.f64 	%f7, %fd79;
	ld.global.f32 	%f26, [%rd5+12];
	ld.global.f32 	%f27, [%rd6+12];
	sub.f32 	%f8, %f26, %f27;
	cvt.f64.f32 	%fd19, %f8;
	{
	.reg .b32 %temp; 
	mov.b64 	{%temp, %r16}, %fd19;
	}
	abs.f64 	%fd20, %fd19;
	{ // callseq 3, 0
	.param .b64 param0;
	st.param.f64 	[param0], %fd20;
	.param .b64 retval0;
	call.uni (retval0), 
	__internal_accurate_pow, 
	(
	param0
	);
	ld.param.f64 	%fd80, [retval0];
	} // callseq 3
	setp.lt.s32 	%p42, %r16, 0;
	neg.f64 	%fd82, %fd80;
	selp.f64 	%fd83, %fd82, %fd80, %p10;
	selp.f64 	%fd84, %fd83, %fd80, %p42;
	setp.eq.f32 	%p43, %f8, 0f00000000;
	selp.b32 	%r108, %r16, 0, %p10;
	or.b32  	%r109, %r108, 2146435072;
	selp.b32 	%r110, %r109, %r108, %p9;
	mov.b32 	%r111, 0;
	mov.b64 	%fd85, {%r111, %r110};
	selp.f64 	%fd126, %fd85, %fd84, %p43;
	add.f64 	%fd86, %fd19, 0d4000000000000000;
	{
	.reg .b32 %temp; 
	mov.b64 	{%temp, %r112}, %fd86;
	}
	and.b32  	%r113, %r112, 2146435072;
	setp.ne.s32 	%p44, %r113, 2146435072;
	@%p44 bra 	$L__BB0_26;
	setp.nan.f32 	%p45, %f8, %f8;
	@%p45 bra 	$L__BB0_25;
	setp.neu.f64 	%p46, %fd20, 0d7FF0000000000000;
	@%p46 bra 	$L__BB0_26;
	selp.b32 	%r114, %r5, %r4, %p1;
	selp.b32 	%r115, %r114, %r4, %p42;
	mov.b32 	%r116, 0;
	mov.b64 	%fd126, {%r116, %r115};
	bra.uni 	$L__BB0_26;
$L__BB0_25:
	mov.f64 	%fd87, 0d4000000000000000;
	add.rn.f64 	%fd126, %fd19, %fd87;
$L__BB0_26:
	setp.eq.f32 	%p48, %f8, 0f3F800000;
	selp.f64 	%fd88, 0d3FF0000000000000, %fd126, %p48;
	cvt.f64.f32 	%fd89, %f7;
	add.f64 	%fd90, %fd88, %fd89;
	cvt.rn.f32.f64 	%f159, %fd90;
	add.s32 	%r184, %r184, 4;
	setp.ne.s32 	%p49, %r184, %r7;
	@%p49 bra 	$L__BB0_6;
	cvt.f64.f32 	%fd127, %f159;
	mov.u32 	%r185, %r7;
$L__BB0_28:
	setp.eq.s32 	%p50, %r6, 0;
	@%p50 bra 	$L__BB0_47;
	setp.lt.s32 	%p51, %r2, 0;
	setp.eq.s32 	%p52, %r3, 1062207488;
	cvt.u64.u32 	%rd7, %r185;
	add.s64 	%rd32, %rd7, %rd4;
	shl.b64 	%rd33, %rd32, 2;
	add.s64 	%rd8, %rd1, %rd33;
	ld.global.f32 	%f28, [%rd8];
	add.s32 	%r117, %r185, %r11;
	mul.wide.u32 	%rd34, %r117, 4;
	add.s64 	%rd35, %rd2, %rd34;
	ld.global.f32 	%f29, [%rd35];
	sub.f32 	%f11, %f28, %f29;
	cvt.f64.f32 	%fd27, %f11;
	{
	.reg .b32 %temp; 
	mov.b64 	{%temp, %r19}, %fd27;
	}
	abs.f64 	%fd28, %fd27;
	{ // callseq 4, 0
	.param .b64 param0;
	st.param.f64 	[param0], %fd28;
	.param .b64 retval0;
	call.uni (retval0), 
	__internal_accurate_pow, 
	(
	param0
	);
	ld.param.f64 	%fd91, [retval0];
	} // callseq 4
	setp.lt.s32 	%p54, %r19, 0;
	neg.f64 	%fd93, %fd91;
	selp.f64 	%fd94, %fd93, %fd91, %p52;
	selp.f64 	%fd95, %fd94, %fd91, %p54;
	setp.eq.f32 	%p55, %f11, 0f00000000;
	selp.b32 	%r118, %r19, 0, %p52;
	or.b32  	%r119, %r118, 2146435072;
	selp.b32 	%r120, %r119, %r118, %p51;
	mov.b32 	%r121, 0;
	mov.b64 	%fd96, {%r121, %r120};
	selp.f64 	%fd128, %fd96, %fd95, %p55;
	add.f64 	%fd97, %fd27, 0d4000000000000000;
	{
	.reg .b32 %temp; 
	mov.b64 	{%temp, %r122}, %fd97;
	}
	and.b32  	%r123, %r122, 2146435072;
	setp.ne.s32 	%p56, %r123, 2146435072;
	@%p56 bra 	$L__BB0_34;
	setp.nan.f32 	%p57, %f11, %f11;
	@%p57 bra 	$L__BB0_33;
	setp.neu.f64 	%p58, %fd28, 0d7FF0000000000000;
	@%p58 bra 	$L__BB0_34;
	selp.b32 	%r124, %r5, %r4, %p1;
	selp.b32 	%r125, %r124, %r4, %p54;
	mov.b32 	%r126, 0;
	mov.b64 	%fd128, {%r126, %r125};
	bra.uni 	$L__BB0_34;
$L__BB0_33:
	mov.f64 	%fd98, 0d4000000000000000;
	add.rn.f64 	%fd128, %fd27, %fd98;
$L__BB0_34:
	setp.eq.s32 	%p60, %r6, 1;
	setp.eq.f32 	%p61, %f11, 0f3F800000;
	selp.f64 	%fd99, 0d3FF0000000000000, %fd128, %p61;
	add.f64 	%fd100, %fd99, %fd127;
	cvt.rn.f32.f64 	%f159, %fd100;
	@%p60 bra 	$L__BB0_47;
	ld.global.f32 	%f30, [%rd8+4];
	cvt.u64.u32 	%rd36, %r11;
	add.s64 	%rd37, %rd7, %rd36;
	shl.b64 	%rd38, %rd37, 2;
	add.s64 	%rd9, %rd2, %rd38;
	ld.global.f32 	%f31, [%rd9+4];
	sub.f32 	%f13, %f30, %f31;
	cvt.f64.f32 	%fd33, %f13;
	{
	.reg .b32 %temp; 
	mov.b64 	{%temp, %r20}, %fd33;
	}
	abs.f64 	%fd34, %fd33;
	{ // callseq 5, 0
	.param .b64 param0;
	st.param.f64 	[param0], %fd34;
	.param .b64 retval0;
	call.uni (retval0), 
	__internal_accurate_pow, 
	(
	param0
	);
	ld.param.f64 	%fd101, [retval0];
	} // callseq 5
	setp.lt.s32 	%p65, %r20, 0;
	neg.f64 	%fd103, %fd101;
	selp.f64 	%fd104, %fd103, %fd101, %p52;
	selp.f64 	%fd105, %fd104, %fd101, %p65;
	setp.eq.f32 	%p66, %f13, 0f00000000;
	selp.b32 	%r127, %r20, 0, %p52;
	or.b32  	%r128, %r127, 2146435072;
	selp.b32 	%r129, %r128, %r127, %p51;
	mov.b32 	%r130, 0;
	mov.b64 	%fd106, {%r130, %r129};
	selp.f64 	%fd129, %fd106, %fd105, %p66;
	add.f64 	%fd107, %fd33, 0d4000000000000000;
	{
	.reg .b32 %temp; 
	mov.b64 	{%temp, %r131}, %fd107;
	}
	and.b32  	%r132, %r131, 2146435072;
	setp.ne.s32 	%p67, %r132, 2146435072;
	@%p67 bra 	$L__BB0_40;
	setp.nan.f32 	%p68, %f13, %f13;
	@%p68 bra 	$L__BB0_39;
	setp.neu.f64 	%p69, %fd34, 0d7FF0000000000000;
	@%p69 bra 	$L__BB0_40;
	selp.b32 	%r133, %r5, %r4, %p1;
	selp.b32 	%r134, %r133, %r4, %p65;
	mov.b32 	%r135, 0;
	mov.b64 	%fd129, {%r135, %r134};
	bra.uni 	$L__BB0_40;
$L__BB0_39:
	mov.f64 	%fd108, 0d4000000000000000;
	add.rn.f64 	%fd129, %fd33, %fd108;
$L__BB0_40:
	setp.eq.s32 	%p71, %r6, 2;
	setp.eq.f32 	%p72, %f13, 0f3F800000;
	selp.f64 	%fd109, 0d3FF0000000000000, %fd129, %p72;
	cvt.f64.f32 	%fd110, %f159;
	add.f64 	%fd111, %fd109, %fd110;
	cvt.rn.f32.f64 	%f159, %fd111;
	@%p71 bra 	$L__BB0_47;
	ld.global.f32 	%f32, [%rd8+8];
	ld.global.f32 	%f33, [%rd9+8];
	sub.f32 	%f15, %f32, %f33;
	cvt.f64.f32 	%fd39, %f15;
	{
	.reg .b32 %temp; 
	mov.b64 	{%temp, %r21}, %fd39;
	}
	abs.f64 	%fd40, %fd39;
	{ // callseq 6, 0
	.param .b64 param0;
	st.param.f64 	[param0], %fd40;
	.param .b64 retval0;
	call.uni (retval0), 
	__internal_accurate_pow, 
	(
	param0
	);
	ld.param.f64 	%fd112, [retval0];
	} // callseq 6
	setp.lt.s32 	%p76, %r21, 0;
	neg.f64 	%fd114, %fd112;
	selp.f64 	%fd115, %fd114, %fd112, %p52;
	selp.f64 	%fd116, %fd115, %fd112, %p76;
	setp.eq.f32 	%p77, %f15, 0f00000000;
	selp.b32 	%r136, %r21, 0, %p52;
	or.b32  	%r137, %r136, 2146435072;
	selp.b32 	%r138, %r137, %r136, %p51;
	mov.b32 	%r139, 0;
	mov.b64 	%fd117, {%r139, %r138};
	selp.f64 	%fd130, %fd117, %fd116, %p77;
	add.f64 	%fd118, %fd39, 0d4000000000000000;
	{
	.reg .b32 %temp; 
	mov.b64 	{%temp, %r140}, %fd118;
	}
	and.b32  	%r141, %r140, 2146435072;
	setp.ne.s32 	%p78, %r141, 2146435072;
	@%p78 bra 	$L__BB0_46;
	setp.nan.f32 	%p79, %f15, %f15;
	@%p79 bra 	$L__BB0_45;
	setp.neu.f64 	%p80, %fd40, 0d7FF0000000000000;
	@%p80 bra 	$L__BB0_46;
	selp.b32 	%r142, %r5, %r4, %p1;
	selp.b32 	%r143, %r142, %r4, %p76;
	mov.b32 	%r144, 0;
	mov.b64 	%fd130, {%r144, %r143};
	bra.uni 	$L__BB0_46;
$L__BB0_45:
	mov.f64 	%fd119, 0d4000000000000000;
	add.rn.f64 	%fd130, %fd39, %fd119;
$L__BB0_46:
	setp.eq.f32 	%p82, %f15, 0f3F800000;
	selp.f64 	%fd120, 0d3FF0000000000000, %fd130, %p82;
	cvt.f64.f32 	%fd121, %f159;
	add.f64 	%fd122, %fd120, %fd121;
	cvt.rn.f32.f64 	%f159, %fd122;
$L__BB0_47:
	sqrt.rn.f32 	%f34, %f159;
	cvt.rn.f32.s32 	%f35, %r182;
	setp.lt.f32 	%p83, %f34, %f35;
	cvt.rzi.s32.f32 	%r145, %f34;
	selp.b32 	%r186, %r181, %r186, %p83;
	selp.b32 	%r182, %r145, %r182, %p83;
	add.s32 	%r181, %r181, 1;
	setp.ne.s32 	%p84, %r181, %r66;
	@%p84 bra 	$L__BB0_4;
$L__BB0_48:
	setp.lt.s32 	%p85, %r65, 1;
	@%p85 bra 	$L__BB0_60;
	mul.lo.s32 	%r147, %r65, %r1;
	cvt.s64.s32 	%rd10, %r147;
	mul.lo.s32 	%r148, %r186, %r65;
	cvt.s64.s32 	%rd11, %r148;
	add.s32 	%r149, %r65, -1;
	and.b32  	%r26, %r65, 7;
	setp.lt.u32 	%p86, %r149, 7;
	mov.b32 	%r189, 0;
	@%p86 bra 	$L__BB0_52;
	and.b32  	%r189, %r65, 2147483640;
	mov.b32 	%r187, 0;
$L__BB0_51:
	.pragma "nounroll";
	cvt.u64.u32 	%rd39, %r187;
	add.s64 	%rd40, %rd39, %rd10;
	shl.b64 	%rd41, %rd40, 2;
	add.s64 	%rd42, %rd1, %rd41;
	ld.global.f32 	%f36, [%rd42];
	add.s64 	%rd43, %rd39, %rd11;
	shl.b64 	%rd44, %rd43, 2;
	add.s64 	%rd45, %rd3, %rd44;
	ld.global.f32 	%f37, [%rd45];
	add.f32 	%f38, %f36, %f37;
	st.global.f32 	[%rd45], %f38;
	ld.global.f32 	%f39, [%rd42+4];
	ld.global.f32 	%f40, [%rd45+4];
	add.f32 	%f41, %f39, %f40;
	st.global.f32 	[%rd45+4], %f41;
	ld.global.f32 	%f42, [%rd42+8];
	ld.global.f32 	%f43, [%rd45+8];
	add.f32 	%f44, %f42, %f43;
	st.global.f32 	[%rd45+8], %f44;
	ld.global.f32 	%f45, [%rd42+12];
	ld.global.f32 	%f46, [%rd45+12];
	add.f32 	%f47, %f45, %f46;
	st.global.f32 	[%rd45+12], %f47;
	ld.global.f32 	%f48, [%rd42+16];
	ld.global.f32 	%f49, [%rd45+16];
	add.f32 	%f50, %f48, %f49;
	st.global.f32 	[%rd45+16], %f50;
	ld.global.f32 	%f51, [%rd42+20];
	ld.global.f32 	%f52, [%rd45+20];
	add.f32 	%f53, %f51, %f52;
	st.global.f32 	[%rd45+20], %f53;
	ld.global.f32 	%f54, [%rd42+24];
	ld.global.f32 	%f55, [%rd45+24];
	add.f32 	%f56, %f54, %f55;
	st.global.f32 	[%rd45+24], %f56;
	ld.global.f32 	%f57, [%rd42+28];
	ld.global.f32 	%f58, [%rd45+28];
	add.f32 	%f59, %f57, %f58;
	st.global.f32 	[%rd45+28], %f59;
	add.s32 	%r187, %r187, 8;
	setp.ne.s32 	%p87, %r187, %r189;
	@%p87 bra 	$L__BB0_51;
$L__BB0_52:
	setp.eq.s32 	%p88, %r26, 0;
	@%p88 bra 	$L__BB0_60;
	and.b32  	%r31, %r65, 3;
	setp.lt.u32 	%p89, %r26, 4;
	@%p89 bra 	$L__BB0_55;
	cvt.u64.u32 	%rd46, %r189;
	add.s64 	%rd47, %rd46, %rd10;
	shl.b64 	%rd48, %rd47, 2;
	add.s64 	%rd49, %rd1, %rd48;
	ld.global.f32 	%f60, [%rd49];
	add.s64 	%rd50, %rd46, %rd11;
	shl.b64 	%rd51, %rd50, 2;
	add.s64 	%rd52, %rd3, %rd51;
	ld.global.f32 	%f61, [%rd52];
	add.f32 	%f62, %f60, %f61;
	st.global.f32 	[%rd52], %f62;
	ld.global.f32 	%f63, [%rd49+4];
	ld.global.f32 	%f64, [%rd52+4];
	add.f32 	%f65, %f63, %f64;
	st.global.f32 	[%rd52+4], %f65;
	ld.global.f32 	%f66, [%rd49+8];
	ld.global.f32 	%f67, [%rd52+8];
	add.f32 	%f68, %f66, %f67;
	st.global.f32 	[%rd52+8], %f68;
	ld.global.f32 	%f69, [%rd49+12];
	ld.global.f32 	%f70, [%rd52+12];
	add.f32 	%f71, %f69, %f70;
	st.global.f32 	[%rd52+12], %f71;
	add.s32 	%r189, %r189, 4;
$L__BB0_55:
	setp.eq.s32 	%p90, %r31, 0;
	@%p90 bra 	$L__BB0_60;
	setp.eq.s32 	%p91, %r31, 1;
	@%p91 bra 	$L__BB0_58;
	cvt.u64.u32 	%rd53, %r189;
	add.s64 	%rd54, %rd53, %rd10;
	shl.b64 	%rd55, %rd54, 2;
	add.s64 	%rd56, %rd1, %rd55;
	ld.global.f32 	%f72, [%rd56];
	add.s64 	%rd57, %rd53, %rd11;
	shl.b64 	%rd58, %rd57, 2;
	add.s64 	%rd59, %rd3, %rd58;
	ld.global.f32 	%f73, [%rd59];
	add.f32 	%f74, %f72, %f73;
	st.global.f32 	[%rd59], %f74;
	ld.global.f32 	%f75, [%rd56+4];
	ld.global.f32 	%f76, [%rd59+4];
	add.f32 	%f77, %f75, %f76;
	st.global.f32 	[%rd59+4], %f77;
	add.s32 	%r189, %r189, 2;
$L__BB0_58:
	and.b32  	%r151, %r65, 1;
	setp.eq.b32 	%p92, %r151, 1;
	not.pred 	%p93, %p92;
	@%p93 bra 	$L__BB0_60;
	cvt.u64.u32 	%rd60, %r189;
	add.s64 	%rd61, %rd60, %rd10;
	shl.b64 	%rd62, %rd61, 2;
	add.s64 	%rd63, %rd1, %rd62;
	ld.global.f32 	%f78, [%rd63];
	add.s64 	%rd64, %rd60, %rd11;
	shl.b64 	%rd65, %rd64, 2;
	add.s64 	%rd66, %rd3, %rd65;
	ld.global.f32 	%f79, [%rd66];
	add.f32 	%f80, %f78, %f79;
	st.global.f32 	[%rd66], %f80;
$L__BB0_60:
	ld.param.u64 	%rd114, [_Z21kmeansIterationKernelPfS_S_Piiii_param_3];
	cvta.to.global.u64 	%rd12, %rd114;
	mul.wide.u32 	%rd67, %r186, 4;
	add.s64 	%rd68, %rd12, %rd67;
	atom.global.add.u32 	%r152, [%rd68], 1;
	membar.gl;
	setp.ge.s32 	%p94, %r1, %r66;
	@%p94 bra 	$L__BB0_91;
	min.s32 	%r153, %r66, %r65;
	setp.lt.s32 	%p95, %r153, 1;
	@%p95 bra 	$L__BB0_90;
	and.b32  	%r36, %r65, 7;
	add.s32 	%r37, %r36, -1;
	and.b32  	%r38, %r65, 3;
	and.b32  	%r39, %r65, 2147483640;
	and.b32  	%r40, %r65, 1;
	mov.b32 	%r191, 0;
$L__BB0_63:
	setp.lt.u32 	%p96, %r65, 8;
	mul.lo.s32 	%r42, %r191, %r65;
	mul.wide.u32 	%rd69, %r191, 4;
	add.s64 	%rd13, %rd12, %rd69;
	mov.b32 	%r194, 0;
	@%p96 bra 	$L__BB0_66;
	mov.b32 	%r192, 0;
$L__BB0_65:
	.pragma "nounroll";
	add.s32 	%r157, %r192, %r42;
	mul.wide.u32 	%rd70, %r157, 4;
	add.s64 	%rd71, %rd3, %rd70;
	ld.global.f32 	%f81, [%rd71];
	ld.global.u32 	%r158, [%rd13];
	cvt.rn.f32.s32 	%f82, %r158;
	div.rn.f32 	%f83, %f81, %f82;
	st.global.f32 	[%rd71], %f83;
	ld.global.f32 	%f84, [%rd71+4];
	ld.global.u32 	%r159, [%rd13];
	cvt.rn.f32.s32 	%f85, %r159;
	div.rn.f32 	%f86, %f84, %f85;
	st.global.f32 	[%rd71+4], %f86;
	ld.global.f32 	%f87, [%rd71+8];
	ld.global.u32 	%r160, [%rd13];
	cvt.rn.f32.s32 	%f88, %r160;
	div.rn.f32 	%f89, %f87, %f88;
	st.global.f32 	[%rd71+8], %f89;
	ld.global.f32 	%f90, [%rd71+12];
	ld.global.u32 	%r161, [%rd13];
	cvt.rn.f32.s32 	%f91, %r161;
	div.rn.f32 	%f92, %f90, %f91;
	st.global.f32 	[%rd71+12], %f92;
	ld.global.f32 	%f93, [%rd71+16];
	ld.global.u32 	%r162, [%rd13];
	cvt.rn.f32.s32 	%f94, %r162;
	div.rn.f32 	%f95, %f93, %f94;
	st.global.f32 	[%rd71+16], %f95;
	ld.global.f32 	%f96, [%rd71+20];
	ld.global.u32 	%r163, [%rd13];
	cvt.rn.f32.s32 	%f97, %r163;
	div.rn.f32 	%f98, %f96, %f97;
	st.global.f32 	[%rd71+20], %f98;
	ld.global.f32 	%f99, [%rd71+24];
	ld.global.u32 	%r164, [%rd13];
	cvt.rn.f32.s32 	%f100, %r164;
	div.rn.f32 	%f101, %f99, %f100;
	st.global.f32 	[%rd71+24], %f101;
	ld.global.f32 	%f102, [%rd71+28];
	ld.global.u32 	%r165, [%rd13];
	cvt.rn.f32.s32 	%f103, %r165;
	div.rn.f32 	%f104, %f102, %f103;
	st.global.f32 	[%rd71+28], %f104;
	add.s32 	%r192, %r192, 8;
	setp.ne.s32 	%p97, %r192, %r39;
	mov.u32 	%r194, %r39;
	@%p97 bra 	$L__BB0_65;
$L__BB0_66:
	setp.eq.s32 	%p98, %r36, 0;
	@%p98 bra 	$L__BB0_74;
	setp.lt.u32 	%p99, %r37, 3;
	@%p99 bra 	$L__BB0_69;
	add.s32 	%r166, %r194, %r42;
	mul.wide.u32 	%rd72, %r166, 4;
	add.s64 	%rd73, %rd3, %rd72;
	ld.global.f32 	%f105, [%rd73];
	ld.global.u32 	%r167, [%rd13];
	cvt.rn.f32.s32 	%f106, %r167;
	div.rn.f32 	%f107, %f105, %f106;
	st.global.f32 	[%rd73], %f107;
	cvt.u64.u32 	%rd74, %r42;
	cvt.u64.u32 	%rd75, %r194;
	add.s64 	%rd76, %rd75, %rd74;
	shl.b64 	%rd77, %rd76, 2;
	add.s64 	%rd78, %rd3, %rd77;
	ld.global.f32 	%f108, [%rd78+4];
	ld.global.u32 	%r168, [%rd13];
	cvt.rn.f32.s32 	%f109, %r168;
	div.rn.f32 	%f110, %f108, %f109;
	st.global.f32 	[%rd78+4], %f110;
	ld.global.f32 	%f111, [%rd78+8];
	ld.global.u32 	%r169, [%rd13];
	cvt.rn.f32.s32 	%f112, %r169;
	div.rn.f32 	%f113, %f111, %f112;
	st.global.f32 	[%rd78+8], %f113;
	ld.global.f32 	%f114, [%rd78+12];
	ld.global.u32 	%r170, [%rd13];
	cvt.rn.f32.s32 	%f115, %r170;
	div.rn.f32 	%f116, %f114, %f115;
	st.global.f32 	[%rd78+12], %f116;
	add.s32 	%r194, %r194, 4;
$L__BB0_69:
	setp.eq.s32 	%p100, %r38, 0;
	@%p100 bra 	$L__BB0_74;
	setp.eq.s32 	%p101, %r38, 1;
	@%p101 bra 	$L__BB0_72;
	add.s32 	%r171, %r194, %r42;
	mul.wide.u32 	%rd79, %r171, 4;
	add.s64 	%rd80, %rd3, %rd79;
	ld.global.f32 	%f117, [%rd80];
	ld.global.u32 	%r172, [%rd13];
	cvt.rn.f32.s32 	%f118, %r172;
	div.rn.f32 	%f119, %f117, %f118;
	st.global.f32 	[%rd80], %f119;
	cvt.u64.u32 	%rd81, %r42;
	cvt.u64.u32 	%rd82, %r194;
	add.s64 	%rd83, %rd82, %rd81;
	shl.b64 	%rd84, %rd83, 2;
	add.s64 	%rd85, %rd3, %rd84;
	ld.global.f32 	%f120, [%rd85+4];
	ld.global.u32 	%r173, [%rd13];
	cvt.rn.f32.s32 	%f121, %r173;
	div.rn.f32 	%f122, %f120, %f121;
	st.global.f32 	[%rd85+4], %f122;
	add.s32 	%r194, %r194, 2;
$L__BB0_72:
	setp.eq.s32 	%p102, %r40, 0;
	@%p102 bra 	$L__BB0_74;
	add.s32 	%r174, %r194, %r42;
	mul.wide.u32 	%rd86, %r174, 4;
	add.s64 	%rd87, %rd3, %rd86;
	ld.global.f32 	%f123, [%rd87];
	ld.global.u32 	%r175, [%rd13];
	cvt.rn.f32.s32 	%f124, %r175;
	div.rn.f32 	%f125, %f123, %f124;
	st.global.f32 	[%rd87], %f125;
$L__BB0_74:
	add.s32 	%r191, %r191, 1;
	setp.ne.s32 	%p103, %r191, %r66;
	@%p103 bra 	$L__BB0_63;
	membar.gl;
	and.b32  	%r51, %r65, 15;
	add.s32 	%r52, %r51, -1;
	and.b32  	%r53, %r65, 2147483632;
	neg.s32 	%r54, %r53;
	add.s64 	%rd14, %rd3, 32;
	add.s64 	%rd15, %rd2, 32;
	mov.b32 	%r196, 0;
$L__BB0_76:
	setp.lt.u32 	%p104, %r65, 16;
	mul.lo.s32 	%r56, %r196, %r65;
	mov.b32 	%r199, 0;
	@%p104 bra 	$L__BB0_79;
	mul.wide.u32 	%rd88, %r56, 4;
	add.s64 	%rd116, %rd14, %rd88;
	add.s64 	%rd115, %rd15, %rd88;
	mov.u32 	%r197, %r54;
$L__BB0_78:
	.pragma "nounroll";
	ld.global.f32 	%f126, [%rd116+-32];
	st.global.f32 	[%rd115+-32], %f126;
	ld.global.f32 	%f127, [%rd116+-28];
	st.global.f32 	[%rd115+-28], %f127;
	ld.global.f32 	%f128, [%rd116+-24];
	st.global.f32 	[%rd115+-24], %f128;
	ld.global.f32 	%f129, [%rd116+-20];
	st.global.f32 	[%rd115+-20], %f129;
	ld.global.f32 	%f130, [%rd116+-16];
	st.global.f32 	[%rd115+-16], %f130;
	ld.global.f32 	%f131, [%rd116+-12];
	st.global.f32 	[%rd115+-12], %f131;
	ld.global.f32 	%f132, [%rd116+-8];
	st.global.f32 	[%rd115+-8], %f132;
	ld.global.f32 	%f133, [%rd116+-4];
	st.global.f32 	[%rd115+-4], %f133;
	ld.global.f32 	%f134, [%rd116];
	st.global.f32 	[%rd115], %f134;
	ld.global.f32 	%f135, [%rd116+4];
	st.global.f32 	[%rd115+4], %f135;
	ld.global.f32 	%f136, [%rd116+8];
	st.global.f32 	[%rd115+8], %f136;
	ld.global.f32 	%f137, [%rd116+12];
	st.global.f32 	[%rd115+12], %f137;
	ld.global.f32 	%f138, [%rd116+16];
	st.global.f32 	[%rd115+16], %f138;
	ld.global.f32 	%f139, [%rd116+20];
	st.global.f32 	[%rd115+20], %f139;
	ld.global.f32 	%f140, [%rd116+24];
	st.global.f32 	[%rd115+24], %f140;
	ld.global.f32 	%f141, [%rd116+28];
	st.global.f32 	[%rd115+28], %f141;
	add.s32 	%r197, %r197, 16;
	add.s64 	%rd116, %rd116, 64;
	add.s64 	%rd115, %rd115, 64;
	setp.ne.s32 	%p105, %r197, 0;
	mov.u32 	%r199, %r53;
	@%p105 bra 	$L__BB0_78;
$L__BB0_79:
	setp.eq.s32 	%p106, %r51, 0;
	@%p106 bra 	$L__BB0_89;
	setp.lt.u32 	%p107, %r52, 7;
	@%p107 bra 	$L__BB0_82;
	add.s32 	%r178, %r199, %r56;
	mul.wide.u32 	%rd89, %r178, 4;
	add.s64 	%rd90, %rd3, %rd89;
	ld.global.f32 	%f142, [%rd90];
	add.s64 	%rd91, %rd2, %rd89;
	st.global.f32 	[%rd91], %f142;
	cvt.u64.u32 	%rd92, %r56;
	cvt.u64.u32 	%rd93, %r199;
	add.s64 	%rd94, %rd93, %rd92;
	shl.b64 	%rd95, %rd94, 2;
	add.s64 	%rd96, %rd3, %rd95;
	ld.global.f32 	%f143, [%rd96+4];
	add.s64 	%rd97, %rd2, %rd95;
	st.global.f32 	[%rd97+4], %f143;
	ld.global.f32 	%f144, [%rd96+8];
	st.global.f32 	[%rd97+8], %f144;
	ld.global.f32 	%f145, [%rd96+12];
	st.global.f32 	[%rd97+12], %f145;
	ld.global.f32 	%f146, [%rd96+16];
	st.global.f32 	[%rd97+16], %f146;
	ld.global.f32 	%f147, [%rd96+20];
	st.global.f32 	[%rd97+20], %f147;
	ld.global.f32 	%f148, [%rd96+24];
	st.global.f32 	[%rd97+24], %f148;
	ld.global.f32 	%f149, [%rd96+28];
	st.global.f32 	[%rd97+28], %f149;
	add.s32 	%r199, %r199, 8;
$L__BB0_82:
	setp.eq.s32 	%p108, %r36, 0;
	@%p108 bra 	$L__BB0_89;
	setp.lt.u32 	%p109, %r37, 3;
	@%p109 bra 	$L__BB0_85;
	add.s32 	%r179, %r199, %r56;
	mul.wide.u32 	%rd98, %r179, 4;
	add.s64 	%rd99, %rd3, %rd98;
	ld.global.f32 	%f150, [%rd99];
	add.s64 	%rd100, %rd2, %rd98;
	st.global.f32 	[%rd100], %f150;
	cvt.u64.u32 	%rd101, %r56;
	cvt.u64.u32 	%rd102, %r199;
	add.s64 	%rd103, %rd102, %rd101;
	shl.b64 	%rd104, %rd103, 2;
	add.s64 	%rd105, %rd3, %rd104;
	ld.global.f32 	%f151, [%rd105+4];
	add.s64 	%rd106, %rd2, %rd104;
	st.global.f32 	[%rd106+4], %f151;
	ld.global.f32 	%f152, [%rd105+8];
	st.global.f32 	[%rd106+8], %f152;
	ld.global.f32 	%f153, [%rd105+12];
	st.global.f32 	[%rd106+12], %f153;
	add.s32 	%r199, %r199, 4;
$L__BB0_85:
	setp.eq.s32 	%p110, %r38, 0;
	@%p110 bra 	$L__BB0_89;
	setp.eq.s32 	%p111, %r38, 1;
	add.s32 	%r180, %r199, %r56;
	mul.wide.u32 	%rd107, %r180, 4;
	add.s64 	%rd108, %rd3, %rd107;
	ld.global.f32 	%f154, [%rd108];
	add.s64 	%rd109, %rd2, %rd107;
	st.global.f32 	[%rd109], %f154;
	@%p111 bra 	$L__BB0_89;
	setp.eq.s32 	%p112, %r38, 2;
	cvt.u64.u32 	%rd110, %r56;
	cvt.u64.u32 	%rd111, %r199;
	add.s64 	%rd112, %rd111, %rd110;
	shl.b64 	%rd113, %rd112, 2;
	add.s64 	%rd22, %rd3, %rd113;
	ld.global.f32 	%f155, [%rd22+4];
	add.s64 	%rd23, %rd2, %rd113;
	st.global.f32 	[%rd23+4], %f155;
	@%p112 bra 	$L__BB0_89;
	ld.global.f32 	%f156, [%rd22+8];
	st.global.f32 	[%rd23+8], %f156;
$L__BB0_89:
	add.s32 	%r196, %r196, 1;
	setp.eq.s32 	%p113, %r196, %r66;
	@%p113 bra 	$L__BB0_91;
	bra.uni 	$L__BB0_76;
$L__BB0_90:
	membar.gl;
$L__BB0_91:
	ret;

}
.func  (.param .b64 func_retval0) __internal_accurate_pow(
	.param .b64 __internal_accurate_pow_param_0
)
{
	.reg .pred 	%p<8>;
	.reg .b32 	%r<49>;
	.reg .b32 	%f<3>;
	.reg .b64 	%fd<109>;

	ld.param.f64 	%fd10, [__internal_accurate_pow_param_0];
	{
	.reg .b32 %temp; 
	mov.b64 	{%temp, %r46}, %fd10;
	}
	{
	.reg .b32 %temp; 
	mov.b64 	{%r45, %temp}, %fd10;
	}
	shr.u32 	%r47, %r46, 20;
	setp.gt.u32 	%p1, %r46, 1048575;
	@%p1 bra 	$L__BB1_2;
	mul.f64 	%fd11, %fd10, 0d4350000000000000;
	{
	.reg .b32 %temp; 
	mov.b64 	{%temp, %r46}, %fd11;
	}
	{
	.reg .b32 %temp; 
	mov.b64 	{%r45, %temp}, %fd11;
	}
	shr.u32 	%r16, %r46, 20;
	add.s32 	%r47, %r16, -54;
$L__BB1_2:
	add.s32 	%r48, %r47, -1023;
	and.b32  	%r17, %r46, -2146435073;
	or.b32  	%r18, %r17, 1072693248;
	mov.b64 	%fd107, {%r45, %r18};
	setp.lt.u32 	%p2, %r18, 1073127583;
	@%p2 bra 	$L__BB1_4;
	{
	.reg .b32 %temp; 
	mov.b64 	{%r19, %temp}, %fd107;
	}
	{
	.reg .b32 %temp; 
	mov.b64 	{%temp, %r20}, %fd107;
	}
	add.s32 	%r21, %r20, -1048576;
	mov.b64 	%fd107, {%r19, %r21};
	add.s32 	%r48, %r47, -1022;
$L__BB1_4:
	add.f64 	%fd12, %fd107, 0dBFF0000000000000;
	add.f64 	%fd13, %fd107, 0d3FF0000000000000;
	rcp.approx.ftz.f64 	%fd14, %fd13;
	neg.f64 	%fd15, %fd13;
	fma.rn.f64 	%fd16, %fd15, %fd14, 0d3FF0000000000000;
	fma.rn.f64 	%fd17, %fd16, %fd16, %fd16;
	fma.rn.f64 	%fd18, %fd17, %fd14, %fd14;
	mul.f64 	%fd19, %fd12, %fd18;
	fma.rn.f64 	%fd20, %fd12, %fd18, %fd19;
	mul.f64 	%fd21, %fd20, %fd20;
	fma.rn.f64 	%fd22, %fd21, 0d3EB0F5FF7D2CAFE2, 0d3ED0F5D241AD3B5A;
	fma.rn.f64 	%fd23, %fd22, %fd21, 0d3EF3B20A75488A3F;
	fma.rn.f64 	%fd24, %fd23, %fd21, 0d3F1745CDE4FAECD5;
	fma.rn.f64 	%fd25, %fd24, %fd21, 0d3F3C71C7258A578B;
	fma.rn.f64 	%fd26, %fd25, %fd21, 0d3F6249249242B910;
	fma.rn.f64 	%fd27, %fd26, %fd21, 0d3F89999999999DFB;
	sub.f64 	%fd28, %fd12, %fd20;
	add.f64 	%fd29, %fd28, %fd28;
	neg.f64 	%fd30, %fd20;
	fma.rn.f64 	%fd31, %fd30, %fd12, %fd29;
	mul.f64 	%fd32, %fd18, %fd31;
	fma.rn.f64 	%fd33, %fd21, %fd27, 0d3FB5555555555555;
	mov.f64 	%fd34, 0d3FB5555555555555;
	sub.f64 	%fd35, %fd34, %fd33;
	fma.rn.f64 	%fd36, %fd21, %fd27, %fd35;
	add.f64 	%fd37, %fd36, 0dBC46A4CB00B9E7B0;
	add.f64 	%fd38, %fd33, %fd37;
	sub.f64 	%fd39, %fd33, %fd38;
	add.f64 	%fd40, %fd37, %fd39;
	mul.rn.f64 	%fd41, %fd20, %fd20;
	neg.f64 	%fd42, %fd41;
	fma.rn.f64 	%fd43, %fd20, %fd20, %fd42;
	{
	.reg .b32 %temp; 
	mov.b64 	{%r22, %temp}, %fd32;
	}
	{
	.reg .b32 %temp; 
	mov.b64 	{%temp, %r23}, %fd32;
	}
	add.s32 	%r24, %r23, 1048576;
	mov.b64 	%fd44, {%r22, %r24};
	fma.rn.f64 	%fd45, %fd20, %fd44, %fd43;
	mul.rn.f64 	%fd46, %fd41, %fd20;
	neg.f64 	%fd47, %fd46;
	fma.rn.f64 	%fd48, %fd41, %fd20, %fd47;
	fma.rn.f64 	%fd49, %fd41, %fd32, %fd48;
	fma.rn.f64 	%fd50, %fd45, %fd20, %fd49;
	mul.rn.f64 	%fd51, %fd38, %fd46;
	neg.f64 	%fd52, %fd51;
	fma.rn.f64 	%fd53, %fd38, %fd46, %fd52;
	fma.rn.f64 	%fd54, %fd38, %fd50, %fd53;
	fma.rn.f64 	%fd55, %fd40, %fd46, %fd54;
	add.f64 	%fd56, %fd51, %fd55;
	sub.f64 	%fd57, %fd51, %fd56;
	add.f64 	%fd58, %fd55, %fd57;
	add.f64 	%fd59, %fd20, %fd56;
	sub.f64 	%fd60, %fd20, %fd59;
	add.f64 	%fd61, %fd56, %fd60;
	add.f64 	%fd62, %fd58, %fd61;
	add.f64 	%fd63, %fd32, %fd62;
	add.f64 	%fd64, %fd59, %fd63;
	sub.f64 	%fd65, %fd59, %fd64;
	add.f64 	%fd66, %fd63, %fd65;
	xor.b32  	%r25, %r48, -2147483648;
	mov.b32 	%r26, 1127219200;
	mov.b64 	%fd67, {%r25, %r26};
	mov.b32 	%r27, -2147483648;
	mov.b64 	%fd68, {%r27, %r26};
	sub.f64 	%fd69, %fd67, %fd68;
	fma.rn.f64 	%fd70, %fd69, 0d3FE62E42FEFA39EF, %fd64;
	fma.rn.f64 	%fd71, %fd69, 0dBFE62E42FEFA39EF, %fd70;
	sub.f64 	%fd72, %fd71, %fd64;
	sub.f64 	%fd73, %fd66, %fd72;
	fma.rn.f64 	%fd74, %fd69, 0d3C7ABC9E3B39803F, %fd73;
	add.f64 	%fd75, %fd70, %fd74;
	sub.f64 	%fd76, %fd70, %fd75;
	add.f64 	%fd77, %fd74, %fd76;
	mov.f64 	%fd78, 0d4000000000000000;
	{
	.reg .b32 %temp; 
	mov.b64 	{%temp, %r28}, %fd78;
	}
	{
	.reg .b32 %temp; 
	mov.b64 	{%r29, %temp}, %fd78;
	}
	shl.b32 	%r30, %r28, 1;
	setp.gt.u32 	%p3, %r30, -33554433;
	and.b32  	%r31, %r28, -15728641;
	selp.b32 	%r32, %r31, %r28, %p3;
	mov.b64 	%fd79, {%r29, %r32};
	mul.rn.f64 	%fd80, %fd75, %fd79;
	neg.f64 	%fd81, %fd80;
	fma.rn.f64 	%fd82, %fd75, %fd79, %fd81;
	fma.rn.f64 	%fd83, %fd77, %fd79, %fd82;
	add.f64 	%fd4, %fd80, %fd83;
	sub.f64 	%fd84, %fd80, %fd4;
	add.f64 	%fd5, %fd83, %fd84;
	fma.rn.f64 	%fd85, %fd4, 0d3FF71547652B82FE, 0d4338000000000000;
	{
	.reg .b32 %temp; 
	mov.b64 	{%r13, %temp}, %fd85;
	}
	mov.f64 	%fd86, 0dC338000000000000;
	add.rn.f64 	%fd87, %fd85, %fd86;
	fma.rn.f64 	%fd88, %fd87, 0dBFE62E42FEFA39EF, %fd4;
	fma.rn.f64 	%fd89, %fd87, 0dBC7ABC9E3B39803F, %fd88;
	fma.rn.f64 	%fd90, %fd89, 0d3E5ADE1569CE2BDF, 0d3E928AF3FCA213EA;
	fma.rn.f64 	%fd91, %fd90, %fd89, 0d3EC71DEE62401315;
	fma.rn.f64 	%fd92, %fd91, %fd89, 0d3EFA01997C89EB71;
	fma.rn.f64 	%fd93, %fd92, %fd89, 0d3F2A01A014761F65;
	fma.rn.f64 	%fd94, %fd93, %fd89, 0d3F56C16C1852B7AF;
	fma.rn.f64 	%fd95, %fd94, %fd89, 0d3F81111111122322;
	fma.rn.f64 	%fd96, %fd95, %fd89, 0d3FA55555555502A1;
	fma.rn.f64 	%fd97, %fd96, %fd89, 0d3FC5555555555511;
	fma.rn.f64 	%fd98, %fd97, %fd89, 0d3FE000000000000B;
	fma.rn.f64 	%fd99, %fd98, %fd89, 0d3FF0000000000000;
	fma.rn.f64 	%fd100, %fd99, %fd89, 0d3FF0000000000000;
	{
	.reg .b32 %temp; 
	mov.b64 	{%r14, %temp}, %fd100;
	}
	{
	.reg .b32 %temp; 
	mov.b64 	{%temp, %r15}, %fd100;
	}
	shl.b32 	%r33, %r13, 20;
	add.s32 	%r34, %r33, %r15;
	mov.b64 	%fd108, {%r14, %r34};
	{
	.reg .b32 %temp; 
	mov.b64 	{%temp, %r35}, %fd4;
	}
	mov.b32 	%f2, %r35;
	abs.f32 	%f1, %f2;
	setp.lt.f32 	%p4, %f1, 0f4086232B;
	@%p4 bra 	$L__BB1_7;
	setp.lt.f64 	%p5, %fd4, 0d0000000000000000;
	add.f64 	%fd101, %fd4, 0d7FF0000000000000;
	selp.f64 	%fd108, 0d0000000000000000, %fd101, %p5;
	setp.geu.f32 	%p6, %f1, 0f40874800;
	@%p6 bra 	$L__BB1_7;
	shr.u32 	%r36, %r13, 31;
	add.s32 	%r37, %r13, %r36;
	shr.s32 	%r38, %r37, 1;
	shl.b32 	%r39, %r38, 20;
	add.s32 	%r40, %r15, %r39;
	mov.b64 	%fd102, {%r14, %r40};
	sub.s32 	%r41, %r13, %r38;
	shl.b32 	%r42, %r41, 20;
	add.s32 	%r43, %r42, 1072693248;
	mov.b32 	%r44, 0;
	mov.b64 	%fd103, {%r44, %r43};
	mul.f64 	%fd108, %fd103, %fd102;
$L__BB1_7:
	abs.f64 	%fd104, %fd108;
	setp.eq.f64 	%p7, %fd104, 0d7FF0000000000000;
	fma.rn.f64 	%fd105, %fd108, %fd5, %fd108;
	selp.f64 	%fd106, %fd108, %fd105, %p7;
	st.param.f64 	[func_retval0], %fd106;
	ret;

}


// ===== COMPILED SASS (sm_100) =====

	.target	sm_100

	.elftype	@"ET_EXEC"


//--------------------- .note.nv.tkinfo           --------------------------
	.section	.note.nv.tkinfo,"",@"SHT_NOTE"
	.sectionflags	@"SHF_NOTE_NV_TKINFO"
	.tkinfo
        /*0018*/ 	.word	0x00000002
        /*0030*/ 	.string	""
        /*0030*/ 	.string	"ptxas"
        /*0030*/ 	.string	"Cuda compilation tools, release 13.0, V13.0.88"
        /*0030*/ 	.string	"Build cuda_13.0.r13.0/compiler.36424714_0"
        /*0030*/ 	.string	"-arch sm_100 -m 64 "



//--------------------- .note.nv.cuinfo           --------------------------
	.section	.note.nv.cuinfo,"",@"SHT_NOTE"
	.sectionflags	@"SHF_NOTE_NV_CUINFO"
        /*0018*/ 	.short	0x0002
        /*001a*/ 	.short	0x0064
        /*001c*/ 	.short	0x0082
	.zero		2


//--------------------- .nv.info                  --------------------------
	.section	.nv.info,"",@"SHT_CUDA_INFO"
	.align	4


	//----- nvinfo : EIATTR_REGCOUNT
	.align		4
        /*0000*/ 	.byte	0x04, 0x2f
        /*0002*/ 	.short	(.L_1 - .L_0)
	.align		4
.L_0:
        /*0004*/ 	.word	index@(_Z21kmeansIterationKernelPfS_S_Piiii)
        /*0008*/ 	.word	0x00000028


	//----- nvinfo : EIATTR_FRAME_SIZE
	.align		4
.L_1:
        /*000c*/ 	.byte	0x04, 0x11
        /*000e*/ 	.short	(.L_3 - .L_2)
	.align		4
.L_2:
        /*0010*/ 	.word	index@($_Z21kmeansIterationKernelPfS_S_Piiii$__internal_accurate_pow)
        /*0014*/ 	.word	0x00000000


	//----- nvinfo : EIATTR_FRAME_SIZE
	.align		4
.L_3:
        /*0018*/ 	.byte	0x04, 0x11
        /*001a*/ 	.short	(.L_5 - .L_4)
	.align		4
.L_4:
        /*001c*/ 	.word	index@($__internal_1_$__cuda_sm3x_div_rn_noftz_f32_slowpath)
        /*0020*/ 	.word	0x00000000


	//----- nvinfo : EIATTR_FRAME_SIZE
	.align		4
.L_5:
        /*0024*/ 	.byte	0x04, 0x11
        /*0026*/ 	.short	(.L_7 - .L_6)
	.align		4
.L_6:
        /*0028*/ 	.word	index@($__internal_0_$__cuda_sm20_sqrt_rn_f32_slowpath)
        /*002c*/ 	.word	0x00000000


	//----- nvinfo : EIATTR_FRAME_SIZE
	.align		4
.L_7:
        /*0030*/ 	.byte	0x04, 0x11
        /*0032*/ 	.short	(.L_9 - .L_8)
	.align		4
.L_8:
        /*0034*/ 	.word	index@(_Z21kmeansIterationKernelPfS_S_Piiii)
        /*0038*/ 	.word	0x00000000


	//----- nvinfo : EIATTR_MIN_STACK_SIZE
	.align		4
.L_9:
        /*003c*/ 	.byte	0x04, 0x12
        /*003e*/ 	.short	(.L_11 - .L_10)
	.align		4
.L_10:
        /*0040*/ 	.word	index@(_Z21kmeansIterationKernelPfS_S_Piiii)
        /*0044*/ 	.word	0x00000000
.L_11:


//--------------------- .nv.compat                --------------------------
	.section	.nv.compat,"",@"SHT_CUDA_COMPAT_INFO"
	.align	4
        /*0000*/ 	.byte	0x02, 0x09, 0x00, 0x00, 0x02, 0x02, 0x01, 0x00, 0x02, 0x05, 0x05, 0x00, 0x03, 0x07, 0x01, 0x01
        /*0010*/ 	.byte	0x02, 0x03, 0x00, 0x00, 0x02, 0x06, 0x01, 0x00, 0x04, 0x0b, 0x08, 0x00, 0x01, 0x00, 0x00, 0x00
        /*0020*/ 	.byte	0x00, 0x00, 0x00, 0x00


//--------------------- .nv.info._Z21kmeansIterationKernelPfS_S_Piiii --------------------------
	.section	.nv.info._Z21kmeansIterationKernelPfS_S_Piiii,"",@"SHT_CUDA_INFO"
	.sectionflags	@""
	.align	4


	//----- nvinfo : EIATTR_CUDA_API_VERSION
	.align		4
        /*0000*/ 	.byte	0x04, 0x37
        /*0002*/ 	.short	(.L_13 - .L_12)
.L_12:
        /*0004*/ 	.word	0x00000082


	//----- nvinfo : EIATTR_KPARAM_INFO
	.align		4
.L_13:
        /*0008*/ 	.byte	0x04, 0x17
        /*000a*/ 	.short	(.L_15 - .L_14)
.L_14:
        /*000c*/ 	.word	0x00000000
        /*0010*/ 	.short	0x0006
        /*0012*/ 	.short	0x0028
        /*0014*/ 	.byte	0x00, 0xf0, 0x11, 0x00


	//----- nvinfo : EIATTR_KPARAM_INFO
	.align		4
.L_15:
        /*0018*/ 	.byte	0x04, 0x17
        /*001a*/ 	.short	(.L_17 - .L_16)
.L_16:
        /*001c*/ 	.word	0x00000000
        /*0020*/ 	.short	0x0005
        /*0022*/ 	.short	0x0024
        /*0024*/ 	.byte	0x00, 0xf0, 0x11, 0x00


	//----- nvinfo : EIATTR_KPARAM_INFO
	.align		4
.L_17:
        /*0028*/ 	.byte	0x04, 0x17
        /*002a*/ 	.short	(.L_19 - .L_18)
.L_18:
        /*002c*/ 	.word	0x00000000
        /*0030*/ 	.short	0x0004
        /*0032*/ 	.short	0x0020
        /*0034*/ 	.byte	0x00, 0xf0, 0x11, 0x00


	//----- nvinfo : EIATTR_KPARAM_INFO
	.align		4
.L_19:
        /*0038*/ 	.byte	0x04, 0x17
        /*003a*/ 	.short	(.L_21 - .L_20)
.L_20:
        /*003c*/ 	.word	0x00000000
        /*0040*/ 	.short	0x0003
        /*0042*/ 	.short	0x0018
        /*0044*/ 	.byte	0x00, 0xf5, 0x21, 0x00


	//----- nvinfo : EIATTR_KPARAM_INFO
	.align		4
.L_21:
        /*0048*/ 	.byte	0x04, 0x17
        /*004a*/ 	.short	(.L_23 - .L_22)
.L_22:
        /*004c*/ 	.word	0x00000000
        /*0050*/ 	.short	0x0002
        /*0052*/ 	.short	0x0010
        /*0054*/ 	.byte	0x00, 0xf5, 0x21, 0x00


	//----- nvinfo : EIATTR_KPARAM_INFO
	.align		4
.L_23:
        /*0058*/ 	.byte	0x04, 0x17
        /*005a*/ 	.short	(.L_25 - .L_24)
.L_24:
        /*005c*/ 	.word	0x00000000
        /*0060*/ 	.short	0x0001
        /*0062*/ 	.short	0x0008
        /*0064*/ 	.byte	0x00, 0xf5, 0x21, 0x00


	//----- nvinfo : EIATTR_KPARAM_INFO
	.align		4
.L_25:
        /*0068*/ 	.byte	0x04, 0x17
        /*006a*/ 	.short	(.L_27 - .L_26)
.L_26:
        /*006c*/ 	.word	0x00000000
        /*0070*/ 	.short	0x0000
        /*0072*/ 	.short	0x0000
        /*0074*/ 	.byte	0x00, 0xf5, 0x21, 0x00


	//----- nvinfo : EIATTR_SPARSE_MMA_MASK
	.align		4
.L_27:
        /*0078*/ 	.byte	0x03, 0x50
        /*007a*/ 	.short	0x0000


	//----- nvinfo : EIATTR_MAXREG_COUNT
	.align		4
        /*007c*/ 	.byte	0x03, 0x1b
        /*007e*/ 	.short	0x00ff


	//----- nvinfo : EIATTR_MERCURY_ISA_VERSION
	.align		4
        /*0080*/ 	.byte	0x03, 0x5f
        /*0082*/ 	.short	0x0101


	//----- nvinfo : EIATTR_VRC_CTA_INIT_COUNT
	.align		4
        /*0084*/ 	.byte	0x02, 0x4a
	.zero		1
	.zero		1


	//----- nvinfo : EIATTR_EXIT_INSTR_OFFSETS
	.align		4
        /*0088*/ 	.byte	0x04, 0x1c
        /*008a*/ 	.short	(.L_29 - .L_28)


	//   ....[0]....
.L_28:
        /*008c*/ 	.word	0x00000070


	//   ....[1]....
        /*0090*/ 	.word	0x00001c90


	//   ....[2]....
        /*0094*/ 	.word	0x000039d0


	//   ....[3]....
        /*0098*/ 	.word	0x00003a30


	//----- nvinfo : EIATTR_CRS_STACK_SIZE
	.align		4
.L_29:
        /*009c*/ 	.byte	0x04, 0x1e
        /*009e*/ 	.short	(.L_31 - .L_30)
.L_30:
        /*00a0*/ 	.word	0x00000000


	//----- nvinfo : EIATTR_CBANK_PARAM_SIZE
	.align		4
.L_31:
        /*00a4*/ 	.byte	0x03, 0x19
        /*00a6*/ 	.short	0x002c


	//----- nvinfo : EIATTR_PARAM_CBANK
	.align		4
        /*00a8*/ 	.byte	0x04, 0x0a
        /*00aa*/ 	.short	(.L_33 - .L_32)
	.align		4
.L_32:
        /*00ac*/ 	.word	index@(.nv.constant0._Z21kmeansIterationKernelPfS_S_Piiii)
        /*00b0*/ 	.short	0x0380
        /*00b2*/ 	.short	0x002c


	//----- nvinfo : EIATTR_SW_WAR
	.align		4
.L_33:
        /*00b4*/ 	.byte	0x04, 0x36
        /*00b6*/ 	.short	(.L_35 - .L_34)
.L_34:
        /*00b8*/ 	.word	0x00000008
.L_35:


//--------------------- .nv.callgraph             --------------------------
	.section	.nv.callgraph,"",@"SHT_CUDA_CALLGRAPH"
	.align	4
	.sectionentsize	8
	.align		4
        /*0000*/ 	.word	0x00000000
	.align		4
        /*0004*/ 	.word	0xffffffff
	.align		4
        /*0008*/ 	.word	0x00000000
	.align		4
        /*000c*/ 	.word	0xfffffffe
	.align		4
        /*0010*/ 	.word	0x00000000
	.align		4
        /*0014*/ 	.word	0xfffffffd
	.align		4
        /*0018*/ 	.word	0x00000000
	.align		4
        /*001c*/ 	.word	0xfffffffc


//--------------------- .text._Z21kmeansIterationKernelPfS_S_Piiii --------------------------
	.section	.text._Z21kmeansIterationKernelPfS_S_Piiii,"ax",@progbits
	.align	128
        .global         _Z21kmeansIterationKernelPfS_S_Piiii
        .type           _Z21kmeansIterationKernelPfS_S_Piiii,@function
        .size           _Z21kmeansIterationKernelPfS_S_Piiii,(.L_x_83 - _Z21kmeansIterationKernelPfS_S_Piiii)
        .other          _Z21kmeansIterationKernelPfS_S_Piiii,@"STO_CUDA_ENTRY STV_DEFAULT"
_Z21kmeansIterationKernelPfS_S_Piiii:
.text._Z21kmeansIterationKernelPfS_S_Piiii:
[----:B------:R-:W-:Y:S01]  /*0000*/  LDC R1, c[0x0][0x37c] ;  /* 0x0000df00ff017b82 */ /* 0x000fe20000000800 */
[----:B------:R-:W0:Y:S07]  /*0010*/  S2R R3, SR_TID.X ;  /* 0x0000000000037919 */ /* 0x000e2e0000002100 */
[----:B------:R-:W0:Y:S01]  /*0020*/  S2UR UR4, SR_CTAID.X ;  /* 0x00000000000479c3 */ /* 0x000e220000002500 */
[----:B------:R-:W1:Y:S07]  /*0030*/  LDCU UR5, c[0x0][0x3a4] ;  /* 0x00007480ff0577ac */ /* 0x000e6e0008000800 */
[----:B------:R-:W0:Y:S02]  /*0040*/  LDC R32, c[0x0][0x360] ;  /* 0x0000d800ff207b82 */ /* 0x000e240000000800 */
[----:B0-----:R-:W-:-:S05]  /*0050*/  IMAD R32, R32, UR4, R3 ;  /* 0x0000000420207c24 */ /* 0x001fca000f8e0203 */
[----:B-1----:R-:W-:-:S13]  /*0060*/  ISETP.GE.AND P0, PT, R32, UR5, PT ;  /* 0x0000000520007c0c */ /* 0x002fda000bf06270 */
[----:B------:R-:W-:Y:S05]  /*0070*/  @P0 EXIT ;  /* 0x000000000000094d */ /* 0x000fea0003800000 */
[----:B------:R-:W0:Y:S01]  /*0080*/  LDCU UR6, c[0x0][0x3a8] ;  /* 0x00007500ff0677ac */ /* 0x000e220008000800 */
[----:B------:R-:W-:Y:S01]  /*0090*/  IMAD.MOV.U32 R33, RZ, RZ, RZ ;  /* 0x000000ffff217224 */ /* 0x000fe200078e00ff */
[----:B------:R-:W1:Y:S01]  /*00a0*/  LDCU.64 UR14, c[0x0][0x358] ;  /* 0x00006b00ff0e77ac */ /* 0x000e620008000a00 */
[----:B0-----:R-:W-:-:S09]  /*00b0*/  UISETP.GE.AND UP0, UPT, UR6, 0x1, UPT ;  /* 0x000000010600788c */ /* 0x001fd2000bf06270 */
[----:B-1----:R-:W-:Y:S05]  /*00c0*/  BRA.U !UP0, `(.L_x_0) ;  /* 0x0000001108c07547 */ /* 0x002fea000b800000 */
[----:B------:R-:W0:Y:S02]  /*00d0*/  LDCU UR4, c[0x0][0x3a0] ;  /* 0x00007400ff0477ac */ /* 0x000e240008000800 */
[----:B0-----:R-:W-:-:S09]  /*00e0*/  UISETP.GE.AND UP0, UPT, UR4, 0x1, UPT ;  /* 0x000000010400788c */ /* 0x001fd2000bf06270 */
[----:B------:R-:W-:Y:S05]  /*00f0*/  BRA.U !UP0, `(.L_x_0) ;  /* 0x0000001108b47547 */ /* 0x000fea000b800000 */
[----:B------:R-:W-:Y:S01]  /*0100*/  IMAD R7, R32, UR4, RZ ;  /* 0x0000000420077c24 */ /* 0x000fe2000f8e02ff */
[----:B------:R-:W-:Y:S01]  /*0110*/  ULOP3.LUT UR7, UR4, 0x3, URZ, 0xc0, !UPT ;  /* 0x0000000304077892 */ /* 0x000fe2000f8ec0ff */
[----:B------:R-:W-:Y:S01]  /*0120*/  IMAD.MOV.U32 R4, RZ, RZ, 0x5f5e100 ;  /* 0x05f5e100ff047424 */ /* 0x000fe200078e00ff */
[----:B------:R-:W-:Y:S01]  /*0130*/  ULOP3.LUT UR5, UR4, 0x7ffffffc, URZ, 0xc0, !UPT ;  /* 0x7ffffffc04057892 */ /* 0x000fe2000f8ec0ff */
[----:B------:R-:W-:Y:S01]  /*0140*/  IMAD.MOV.U32 R6, RZ, RZ, RZ ;  /* 0x000000ffff067224 */ /* 0x000fe200078e00ff */
[----:B------:R-:W-:Y:S01]  /*0150*/  SHF.R.S32.HI R5, RZ, 0x1f, R7 ;  /* 0x0000001fff057819 */ /* 0x000fe20000011407 */
[----:B------:R-:W-:-:S09]  /*0160*/  IMAD.MOV.U32 R33, RZ, RZ, RZ ;  /* 0x000000ffff217224 */ /* 0x000fd200078e00ff */
.L_x_36:
[----:B------:R-:W0:Y:S01]  /*0170*/  LDCU UR6, c[0x0][0x3a0] ;  /* 0x00007400ff0677ac */ /* 0x000e220008000800 */
[----:B--2---:R-:W-:Y:S01]  /*0180*/  CS2R R10, SRZ ;  /* 0x00000000000a7805 */ /* 0x004fe2000001ff00 */
[----:B0-----:R-:W-:Y:S02]  /*0190*/  UIADD3 UR4, UPT, UPT, UR6, -0x1, URZ ;  /* 0xffffffff06047890 */ /* 0x001fe4000fffe0ff */
[----:B------:R-:W-:Y:S02]  /*01a0*/  IMAD R2, R6, UR6, RZ ;  /* 0x0000000606027c24 */ /* 0x000fe4000f8e02ff */
[----:B------:R-:W-:-:S03]  /*01b0*/  UISETP.GE.U32.AND UP0, UPT, UR4, 0x3, UPT ;  /* 0x000000030400788c */ /* 0x000fc6000bf06070 */
[----:B------:R-:W-:-:S06]  /*01c0*/  UMOV UR4, URZ ;  /* 0x000000ff00047c82 */ /* 0x000fcc0008000000 */
[----:B------:R-:W-:Y:S05]  /*01d0*/  BRA.U !UP0, `(.L_x_1) ;  /* 0x00000009084c7547 */ /* 0x000fea000b800000 */
[----:B------:R-:W0:Y:S01]  /*01e0*/  LDC.64 R8, c[0x0][0x388] ;  /* 0x0000e200ff087b82 */ /* 0x000e220000000a00 */
[----:B------:R-:W-:Y:S01]  /*01f0*/  IMAD.MOV.U32 R37, RZ, RZ, RZ ;  /* 0x000000ffff257224 */ /* 0x000fe200078e00ff */
[----:B------:R-:W1:Y:S01]  /*0200*/  LDCU.64 UR8, c[0x0][0x380] ;  /* 0x00007000ff0877ac */ /* 0x000e620008000a00 */
[----:B------:R-:W-:-:S05]  /*0210*/  UMOV UR4, URZ ;  /* 0x000000ff00047c82 */ /* 0x000fca0008000000 */
.L_x_18:
[----:B------:R-:W-:Y:S02]  /*0220*/  IADD3 R0, P0, PT, R7, UR4, RZ ;  /* 0x0000000407007c10 */ /* 0x000fe4000ff1e0ff */
[----:B------:R-:W-:-:S03]  /*0230*/  IADD3 R13, PT, PT, R2, UR4, RZ ;  /* 0x00000004020d7c10 */ /* 0x000fc6000fffe0ff */
[----:B------:R-:W-:Y:S01]  /*0240*/  IMAD.X R3, RZ, RZ, R5, P0 ;  /* 0x000000ffff037224 */ /* 0x000fe200000e0605 */
[----:B-12---:R-:W-:Y:S01]  /*0250*/  LEA R10, P0, R0, UR8, 0x2 ;  /* 0x00000008000a7c11 */ /* 0x006fe2000f8010ff */
[----:B0-----:R-:W-:-:S03]  /*0260*/  IMAD.WIDE.U32 R12, R13, 0x4, R8 ;  /* 0x000000040d0c7825 */ /* 0x001fc600078e0008 */
[----:B------:R-:W-:Y:S02]  /*0270*/  LEA.HI.X R11, R0, UR9, R3, 0x2, P0 ;  /* 0x00000009000b7c11 */ /* 0x000fe400080f1403 */
[----:B------:R-:W2:Y:S04]  /*0280*/  LDG.E R3, desc[UR14][R12.64] ;  /* 0x0000000e0c037981 */ /* 0x000ea8000c1e1900 */
[----:B------:R-:W2:Y:S01]  /*0290*/  LDG.E R0, desc[UR14][R10.64] ;  /* 0x0000000e0a007981 */ /* 0x000ea2000c1e1900 */
[----:B------:R-:W-:Y:S01]  /*02a0*/  BSSY.RECONVERGENT B0, `(.L_x_2) ;  /* 0x0000009000007945 */ /* 0x000fe20003800200 */
[----:B------:R-:W-:Y:S01]  /*02b0*/  UIADD3 UR4, UPT, UPT, UR4, 0x4, URZ ;  /* 0x0000000404047890 */ /* 0x000fe2000fffe0ff */
[----:B------:R-:W-:-:S03]  /*02c0*/  MOV R34, 0x330 ;  /* 0x0000033000227802 */ /* 0x000fc60000000f00 */
[----:B------:R-:W-:Y:S01]  /*02d0*/  UISETP.NE.AND UP0, UPT, UR4, UR5, UPT ;  /* 0x000000050400728c */ /* 0x000fe2000bf05270 */
[----:B--2---:R-:W-:-:S04]  /*02e0*/  FADD R0, R0, -R3 ;  /* 0x8000000300007221 */ /* 0x004fc80000000000 */
[----:B------:R-:W0:Y:S02]  /*02f0*/  F2F.F64.F32 R14, R0 ;  /* 0x00000000000e7310 */ /* 0x000e240000201800 */
[----:B0-----:R-:W-:-:S10]  /*0300*/  DADD R18, -RZ, |R14| ;  /* 0x00000000ff127229 */ /* 0x001fd4000000050e */
[----:B---3--:R-:W-:-:S07]  /*0310*/  IMAD.MOV.U32 R3, RZ, RZ, R19 ;  /* 0x000000ffff037224 */ /* 0x008fce00078e0013 */
[----:B------:R-:W-:Y:S05]  /*0320*/  CALL.REL.NOINC `($_Z21kmeansIterationKernelPfS_S_Piiii$__internal_accurate_pow) ;  /* 0x0000003c00a87944 */ /* 0x000fea0003c00000 */
[----:B------:R-:W-:Y:S05]  /*0330*/  BSYNC.RECONVERGENT B0 ;  /* 0x0000000000007941 */ /* 0x000fea0003800200 */
.L_x_2:
[----:B------:R-:W-:Y:S01]  /*0340*/  DADD R18, R14, 2 ;  /* 0x400000000e127429 */ /* 0x000fe20000000000 */
[----:B------:R-:W-:Y:S01]  /*0350*/  FSETP.NEU.AND P0, PT, R0, RZ, PT ;  /* 0x000000ff0000720b */ /* 0x000fe20003f0d000 */
[----:B------:R-:W-:Y:S03]  /*0360*/  BSSY.RECONVERGENT B0, `(.L_x_3) ;  /* 0x000000e000007945 */ /* 0x000fe60003800200 */
[----:B------:R-:W-:Y:S02]  /*0370*/  FSEL R16, R16, RZ, P0 ;  /* 0x000000ff10107208 */ /* 0x000fe40000000000 */
[----:B------:R-:W-:-:S03]  /*0380*/  FSEL R17, R3, RZ, P0 ;  /* 0x000000ff03117208 */ /* 0x000fc60000000000 */
[----:B------:R-:W-:-:S04]  /*0390*/  LOP3.LUT R18, R19, 0x7ff00000, RZ, 0xc0, !PT ;  /* 0x7ff0000013127812 */ /* 0x000fc800078ec0ff */
[----:B------:R-:W-:-:S13]  /*03a0*/  ISETP.NE.AND P1, PT, R18, 0x7ff00000, PT ;  /* 0x7ff000001200780c */ /* 0x000fda0003f25270 */
[----:B------:R-:W-:Y:S05]  /*03b0*/  @P1 BRA `(.L_x_4) ;  /* 0x0000000000201947 */ /* 0x000fea0003800000 */
[----:B------:R-:W-:-:S13]  /*03c0*/  FSETP.NAN.AND P0, PT, R0, R0, PT ;  /* 0x000000000000720b */ /* 0x000fda0003f08000 */
[----:B------:R-:W-:Y:S05]  /*03d0*/  @P0 BRA `(.L_x_5) ;  /* 0x0000000000140947 */ /* 0x000fea0003800000 */
[----:B------:R-:W-:-:S14]  /*03e0*/  DSETP.NEU.AND P0, PT, |R14|, +INF , PT ;  /* 0x7ff000000e00742a */ /* 0x000fdc0003f0d200 */
[----:B------:R-:W-:Y:S05]  /*03f0*/  @P0 BRA `(.L_x_4) ;  /* 0x0000000000100947 */ /* 0x000fea0003800000 */
[----:B------:R-:W-:Y:S02]  /*0400*/  IMAD.MOV.U32 R16, RZ, RZ, 0x0 ;  /* 0x00000000ff107424 */ /* 0x000fe400078e00ff */
[----:B------:R-:W-:Y:S01]  /*0410*/  IMAD.MOV.U32 R17, RZ, RZ, 0x7ff00000 ;  /* 0x7ff00000ff117424 */ /* 0x000fe200078e00ff */
[----:B------:R-:W-:Y:S06]  /*0420*/  BRA `(.L_x_4) ;  /* 0x0000000000047947 */ /* 0x000fec0003800000 */
.L_x_5:
[----:B------:R-:W-:-:S11]  /*0430*/  DADD R16, R14, 2 ;  /* 0x400000000e107429 */ /* 0x000fd60000000000 */
.L_x_4:
[----:B------:R-:W-:Y:S05]  /*0440*/  BSYNC.RECONVERGENT B0 ;  /* 0x0000000000007941 */ /* 0x000fea0003800200 */
.L_x_3:
[----:B------:R-:W2:Y:S04]  /*0450*/  LDG.E R35, desc[UR14][R10.64+0x4] ;  /* 0x0000040e0a237981 */ /* 0x000ea8000c1e1900 */
[----:B------:R-:W2:Y:S01]  /*0460*/  LDG.E R14, desc[UR14][R12.64+0x4] ;  /* 0x0000040e0c0e7981 */ /* 0x000ea2000c1e1900 */
[----:B------:R-:W0:Y:S01]  /*0470*/  F2F.F64.F32 R18, R37 ;  /* 0x0000002500127310 */ /* 0x000e220000201800 */
[----:B------:R-:W-:Y:S01]  /*0480*/  FSETP.NEU.AND P0, PT, R0, 1, PT ;  /* 0x3f8000000000780b */ /* 0x000fe20003f0d000 */
[----:B------:R-:W-:Y:S01]  /*0490*/  BSSY.RECONVERGENT B0, `(.L_x_6) ;  /* 0x000000b000007945 */ /* 0x000fe20003800200 */
[----:B------:R-:W-:Y:S02]  /*04a0*/  MOV R34, 0x540 ;  /* 0x0000054000227802 */ /* 0x000fe40000000f00 */
[----:B------:R-:W-:-:S02]  /*04b0*/  FSEL R16, R16, RZ, P0 ;  /* 0x000000ff10107208 */ /* 0x000fc40000000000 */
[----:B------:R-:W-:-:S06]  /*04c0*/  FSEL R17, R17, 1.875, P0 ;  /* 0x3ff0000011117808 */ /* 0x000fcc0000000000 */
[----:B0-----:R-:W-:-:S06]  /*04d0*/  DADD R16, R18, R16 ;  /* 0x0000000012107229 */ /* 0x001fcc0000000010 */
[----:B------:R-:W-:Y:S01]  /*04e0*/  F2F.F32.F64 R36, R16 ;  /* 0x0000001000247310 */ /* 0x000fe20000301000 */
[----:B--2---:R-:W-:-:S07]  /*04f0*/  FADD R35, R35, -R14 ;  /* 0x8000000e23237221 */ /* 0x004fce0000000000 */
[----:B------:R-:W0:Y:S02]  /*0500*/  F2F.F64.F32 R14, R35 ;  /* 0x00000023000e7310 */ /* 0x000e240000201800 */
[----:B0-----:R-:W-:-:S10]  /*0510*/  DADD R18, -RZ, |R14| ;  /* 0x00000000ff127229 */ /* 0x001fd4000000050e */
[----:B------:R-:W-:-:S07]  /*0520*/  IMAD.MOV.U32 R3, RZ, RZ, R19 ;  /* 0x000000ffff037224 */ /* 0x000fce00078e0013 */
[----:B------:R-:W-:Y:S05]  /*0530*/  CALL.REL.NOINC `($_Z21kmeansIterationKernelPfS_S_Piiii$__internal_accurate_pow) ;  /* 0x0000003c00247944 */ /* 0x000fea0003c00000 */
[----:B------:R-:W-:Y:S05]  /*0540*/  BSYNC.RECONVERGENT B0 ;  /* 0x0000000000007941 */ /* 0x000fea0003800200 */
.L_x_6:
        /* <DEDUP_REMOVED lines=12> */
[----:B------:R-:W-:Y:S01]  /*0610*/  MOV R16, 0x0 ;  /* 0x0000000000107802 */ /* 0x000fe20000000f00 */
[----:B------:R-:W-:Y:S01]  /*0620*/  IMAD.MOV.U32 R17, RZ, RZ, 0x7ff00000 ;  /* 0x7ff00000ff117424 */ /* 0x000fe200078e00ff */
[----:B------:R-:W-:Y:S06]  /*0630*/  BRA `(.L_x_8) ;  /* 0x0000000000047947 */ /* 0x000fec0003800000 */
.L_x_9:
[----:B------:R-:W-:-:S11]  /*0640*/  DADD R16, R14, 2 ;  /* 0x400000000e107429 */ /* 0x000fd60000000000 */
.L_x_8:
[----:B------:R-:W-:Y:S05]  /*0650*/  BSYNC.RECONVERGENT B0 ;  /* 0x0000000000007941 */ /* 0x000fea0003800200 */
.L_x_7:
        /* <DEDUP_REMOVED lines=16> */
.L_x_10:
        /* <DEDUP_REMOVED lines=15> */
.L_x_13:
[----:B------:R-:W-:-:S11]  /*0850*/  DADD R16, R14, 2 ;  /* 0x400000000e107429 */ /* 0x000fd60000000000 */
.L_x_12:
[----:B------:R-:W-:Y:S05]  /*0860*/  BSYNC.RECONVERGENT B0 ;  /* 0x0000000000007941 */ /* 0x000fea0003800200 */
.L_x_11:
        /* <DEDUP_REMOVED lines=16> */
.L_x_14:
        /* <DEDUP_REMOVED lines=15> */
.L_x_17:
[----:B------:R-:W-:-:S11]  /*0a60*/  DADD R16, R14, 2 ;  /* 0x400000000e107429 */ /* 0x000fd60000000000 */
.L_x_16:
[----:B------:R-:W-:Y:S05]  /*0a70*/  BSYNC.RECONVERGENT B0 ;  /* 0x0000000000007941 */ /* 0x000fea0003800200 */
.L_x_15:
[----:B------:R-:W0:Y:S01]  /*0a80*/  F2F.F64.F32 R10, R0 ;  /* 0x00000000000a7310 */ /* 0x000e220000201800 */
[----:B------:R-:W-:-:S04]  /*0a90*/  FSETP.NEU.AND P0, PT, R36, 1, PT ;  /* 0x3f8000002400780b */ /* 0x000fc80003f0d000 */
[----:B------:R-:W-:Y:S02]  /*0aa0*/  FSEL R12, R16, RZ, P0 ;  /* 0x000000ff100c7208 */ /* 0x000fe40000000000 */
[----:B------:R-:W-:-:S06]  /*0ab0*/  FSEL R13, R17, 1.875, P0 ;  /* 0x3ff00000110d7808 */ /* 0x000fcc0000000000 */
[----:B0-----:R-:W-:-:S06]  /*0ac0*/  DADD R10, R10, R12 ;  /* 0x000000000a0a7229 */ /* 0x001fcc000000000c */
[----:B------:R2:W3:Y:S01]  /*0ad0*/  F2F.F32.F64 R37, R10 ;  /* 0x0000000a00257310 */ /* 0x0004e20000301000 */
[----:B------:R-:W-:Y:S05]  /*0ae0*/  BRA.U UP0, `(.L_x_18) ;  /* 0xfffffff500cc7547 */ /* 0x000fea000b83ffff */
[----:B--23--:R0:W1:Y:S01]  /*0af0*/  F2F.F64.F32 R10, R37 ;  /* 0x00000025000a7310 */ /* 0x00c0620000201800 */
[----:B------:R-:W-:-:S05]  /*0b00*/  UMOV UR4, UR5 ;  /* 0x0000000500047c82 */ /* 0x000fca0008000000 */
.L_x_1:
[----:B------:R-:W-:-:S09]  /*0b10*/  UISETP.NE.AND UP0, UPT, UR7, URZ, UPT ;  /* 0x000000ff0700728c */ /* 0x000fd2000bf05270 */
[----:B------:R-:W-:Y:S05]  /*0b20*/  BRA.U !UP0, `(.L_x_19) ;  /* 0x0000000508cc7547 */ /* 0x000fea000b800000 */
[----:B------:R-:W2:Y:S01]  /*0b30*/  LDC.64 R14, c[0x0][0x388] ;  /* 0x0000e200ff0e7b82 */ /* 0x000ea20000000a00 */
[----:B------:R-:W3:Y:S01]  /*0b40*/  LDCU.64 UR8, c[0x0][0x380] ;  /* 0x00007000ff0877ac */ /* 0x000ee20008000a00 */
[----:B------:R-:W-:Y:S01]  /*0b50*/  IADD3 R0, P0, PT, R7, UR4, RZ ;  /* 0x0000000407007c10 */ /* 0x000fe2000ff1e0ff */
[----:B------:R-:W-:-:S04]  /*0b60*/  VIADD R3, R2, UR4 ;  /* 0x0000000402037c36 */ /* 0x000fc80008000000 */
[----:B------:R-:W-:Y:S01]  /*0b70*/  IMAD.X R9, RZ, RZ, R5, P0 ;  /* 0x000000ffff097224 */ /* 0x000fe200000e0605 */
[----:B---3--:R-:W-:-:S04]  /*0b80*/  LEA R8, P0, R0, UR8, 0x2 ;  /* 0x0000000800087c11 */ /* 0x008fc8000f8010ff */
[----:B------:R-:W-:Y:S01]  /*0b90*/  LEA.HI.X R9, R0, UR9, R9, 0x2, P0 ;  /* 0x0000000900097c11 */ /* 0x000fe200080f1409 */
[----:B--2---:R-:W-:-:S04]  /*0ba0*/  IMAD.WIDE.U32 R14, R3, 0x4, R14 ;  /* 0x00000004030e7825 */ /* 0x004fc800078e000e */
[----:B------:R-:W2:Y:S04]  /*0bb0*/  LDG.E R0, desc[UR14][R8.64] ;  /* 0x0000000e08007981 */ /* 0x000ea8000c1e1900 */
[----:B------:R-:W2:Y:S01]  /*0bc0*/  LDG.E R15, desc[UR14][R14.64] ;  /* 0x0000000e0e0f7981 */ /* 0x000ea2000c1e1900 */
[----:B------:R-:W-:Y:S01]  /*0bd0*/  BSSY.RECONVERGENT B0, `(.L_x_20) ;  /* 0x0000007000007945 */ /* 0x000fe20003800200 */
[----:B------:R-:W-:Y:S01]  /*0be0*/  MOV R34, 0xc40 ;  /* 0x00000c4000227802 */ /* 0x000fe20000000f00 */
[----:B--2---:R-:W-:-:S04]  /*0bf0*/  FADD R0, R0, -R15 ;  /* 0x8000000f00007221 */ /* 0x004fc80000000000 */
[----:B------:R-:W2:Y:S02]  /*0c00*/  F2F.F64.F32 R12, R0 ;  /* 0x00000000000c7310 */ /* 0x000ea40000201800 */
[----:B--2---:R-:W-:-:S10]  /*0c10*/  DADD R18, -RZ, |R12| ;  /* 0x00000000ff127229 */ /* 0x004fd4000000050c */
[----:B------:R-:W-:-:S07]  /*0c20*/  IMAD.MOV.U32 R3, RZ, RZ, R19 ;  /* 0x000000ffff037224 */ /* 0x000fce00078e0013 */
[----:B01----:R-:W-:Y:S05]  /*0c30*/  CALL.REL.NOINC `($_Z21kmeansIterationKernelPfS_S_Piiii$__internal_accurate_pow) ;  /* 0x0000003400647944 */ /* 0x003fea0003c00000 */
[----:B------:R-:W-:Y:S05]  /*0c40*/  BSYNC.RECONVERGENT B0 ;  /* 0x0000000000007941 */ /* 0x000fea0003800200 */
.L_x_20:
        /* <DEDUP_REMOVED lines=12> */
[----:B------:R-:W-:Y:S01]  /*0d10*/  IMAD.MOV.U32 R16, RZ, RZ, 0x0 ;  /* 0x00000000ff107424 */ /* 0x000fe200078e00ff */
[----:B------:R-:W-:Y:S01]  /*0d20*/  MOV R17, 0x7ff00000 ;  /* 0x7ff0000000117802 */ /* 0x000fe20000000f00 */
[----:B------:R-:W-:Y:S06]  /*0d30*/  BRA `(.L_x_22) ;  /* 0x0000000000047947 */ /* 0x000fec0003800000 */
.L_x_23:
[----:B------:R-:W-:-:S11]  /*0d40*/  DADD R16, R12, 2 ;  /* 0x400000000c107429 */ /* 0x000fd60000000000 */
.L_x_22:
[----:B------:R-:W-:Y:S05]  /*0d50*/  BSYNC.RECONVERGENT B0 ;  /* 0x0000000000007941 */ /* 0x000fea0003800200 */
.L_x_21:
[----:B------:R-:W-:Y:S01]  /*0d60*/  FSETP.NEU.AND P0, PT, R0, 1, PT ;  /* 0x3f8000000000780b */ /* 0x000fe20003f0d000 */
[----:B------:R-:W-:-:S03]  /*0d70*/  UISETP.NE.AND UP0, UPT, UR7, 0x1, UPT ;  /* 0x000000010700788c */ /* 0x000fc6000bf05270 */
[----:B------:R-:W-:Y:S02]  /*0d80*/  FSEL R12, R16, RZ, P0 ;  /* 0x000000ff100c7208 */ /* 0x000fe40000000000 */
[----:B------:R-:W-:-:S06]  /*0d90*/  FSEL R13, R17, 1.875, P0 ;  /* 0x3ff00000110d7808 */ /* 0x000fcc0000000000 */
[----:B------:R-:W-:-:S06]  /*0da0*/  DADD R10, R10, R12 ;  /* 0x000000000a0a7229 */ /* 0x000fcc000000000c */
[----:B------:R2:W3:Y:S01]  /*0db0*/  F2F.F32.F64 R37, R10 ;  /* 0x0000000a00257310 */ /* 0x0004e20000301000 */
[----:B------:R-:W-:Y:S05]  /*0dc0*/  BRA.U !UP0, `(.L_x_19) ;  /* 0x0000000508247547 */ /* 0x000fea000b800000 */
[----:B------:R-:W0:Y:S01]  /*0dd0*/  LDC.64 R12, c[0x0][0x388] ;  /* 0x0000e200ff0c7b82 */ /* 0x000e220000000a00 */
[----:B------:R-:W-:-:S05]  /*0de0*/  IADD3 R2, P0, PT, R2, UR4, RZ ;  /* 0x0000000402027c10 */ /* 0x000fca000ff1e0ff */
[----:B------:R-:W-:Y:S01]  /*0df0*/  IMAD.X R0, RZ, RZ, RZ, P0 ;  /* 0x000000ffff007224 */ /* 0x000fe200000e06ff */
[----:B0-----:R-:W-:-:S04]  /*0e00*/  LEA R12, P0, R2, R12, 0x2 ;  /* 0x0000000c020c7211 */ /* 0x001fc800078010ff */
[----:B------:R-:W-:Y:S02]  /*0e10*/  LEA.HI.X R13, R2, R13, R0, 0x2, P0 ;  /* 0x0000000d020d7211 */ /* 0x000fe400000f1400 */
[----:B------:R-:W4:Y:S04]  /*0e20*/  LDG.E R0, desc[UR14][R8.64+0x4] ;  /* 0x0000040e08007981 */ /* 0x000f28000c1e1900 */
[----:B------:R-:W4:Y:S01]  /*0e30*/  LDG.E R3, desc[UR14][R12.64+0x4] ;  /* 0x0000040e0c037981 */ /* 0x000f22000c1e1900 */
[----:B------:R-:W-:Y:S01]  /*0e40*/  BSSY.RECONVERGENT B0, `(.L_x_24) ;  /* 0x0000007000007945 */ /* 0x000fe20003800200 */
[----:B------:R-:W-:Y:S01]  /*0e50*/  MOV R34, 0xeb0 ;  /* 0x00000eb000227802 */ /* 0x000fe20000000f00 */
[----:B----4-:R-:W-:-:S04]  /*0e60*/  FADD R0, R0, -R3 ;  /* 0x8000000300007221 */ /* 0x010fc80000000000 */
[----:B--2---:R-:W0:Y:S02]  /*0e70*/  F2F.F64.F32 R10, R0 ;  /* 0x00000000000a7310 */ /* 0x004e240000201800 */
[----:B0-----:R-:W-:-:S10]  /*0e80*/  DADD R2, -RZ, |R10| ;  /* 0x00000000ff027229 */ /* 0x001fd4000000050a */
[----:B------:R-:W-:-:S07]  /*0e90*/  IMAD.MOV.U32 R18, RZ, RZ, R2 ;  /* 0x000000ffff127224 */ /* 0x000fce00078e0002 */
[----:B---3--:R-:W-:Y:S05]  /*0ea0*/  CALL.REL.NOINC `($_Z21kmeansIterationKernelPfS_S_Piiii$__internal_accurate_pow) ;  /* 0x0000003000c87944 */ /* 0x008fea0003c00000 */
[----:B------:R-:W-:Y:S05]  /*0eb0*/  BSYNC.RECONVERGENT B0 ;  /* 0x0000000000007941 */ /* 0x000fea0003800200 */
.L_x_24:
        /* <DEDUP_REMOVED lines=15> */
.L_x_27:
[----:B------:R-:W-:-:S11]  /*0fb0*/  DADD R16, R10, 2 ;  /* 0x400000000a107429 */ /* 0x000fd60000000000 */
.L_x_26:
[----:B------:R-:W-:Y:S05]  /*0fc0*/  BSYNC.RECONVERGENT B0 ;  /* 0x0000000000007941 */ /* 0x000fea0003800200 */
.L_x_25:
[----:B------:R-:W0:Y:S01]  /*0fd0*/  F2F.F64.F32 R10, R37 ;  /* 0x00000025000a7310 */ /* 0x000e220000201800 */
[----:B------:R-:W-:Y:S01]  /*0fe0*/  FSETP.NEU.AND P0, PT, R0, 1, PT ;  /* 0x3f8000000000780b */ /* 0x000fe20003f0d000 */
[----:B------:R-:W-:-:S03]  /*0ff0*/  UISETP.NE.AND UP0, UPT, UR7, 0x2, UPT ;  /* 0x000000020700788c */ /* 0x000fc6000bf05270 */
[----:B------:R-:W-:Y:S02]  /*1000*/  FSEL R2, R16, RZ, P0 ;  /* 0x000000ff10027208 */ /* 0x000fe40000000000 */
[----:B------:R-:W-:-:S06]  /*1010*/  FSEL R3, R17, 1.875, P0 ;  /* 0x3ff0000011037808 */ /* 0x000fcc0000000000 */
[----:B0-----:R-:W-:-:S06]  /*1020*/  DADD R2, R10, R2 ;  /* 0x000000000a027229 */ /* 0x001fcc0000000002 */
[----:B------:R4:W0:Y:S01]  /*1030*/  F2F.F32.F64 R37, R2 ;  /* 0x0000000200257310 */ /* 0x0008220000301000 */
[----:B------:R-:W-:Y:S05]  /*1040*/  BRA.U !UP0, `(.L_x_19) ;  /* 0x0000000108847547 */ /* 0x000fea000b800000 */
[----:B------:R-:W2:Y:S04]  /*1050*/  LDG.E R0, desc[UR14][R8.64+0x8] ;  /* 0x0000080e08007981 */ /* 0x000ea8000c1e1900 */
[----:B------:R-:W2:Y:S01]  /*1060*/  LDG.E R13, desc[UR14][R12.64+0x8] ;  /* 0x0000080e0c0d7981 */ /* 0x000ea2000c1e1900 */
[----:B------:R-:W-:Y:S01]  /*1070*/  BSSY.RECONVERGENT B0, `(.L_x_28) ;  /* 0x0000007000007945 */ /* 0x000fe20003800200 */
[----:B------:R-:W-:Y:S01]  /*1080*/  MOV R34, 0x10e0 ;  /* 0x000010e000227802 */ /* 0x000fe20000000f00 */
[----:B--2---:R-:W-:-:S04]  /*1090*/  FADD R0, R0, -R13 ;  /* 0x8000000d00007221 */ /* 0x004fc80000000000 */
[----:B------:R-:W4:Y:S02]  /*10a0*/  F2F.F64.F32 R10, R0 ;  /* 0x00000000000a7310 */ /* 0x000f240000201800 */
[----:B----4-:R-:W-:-:S10]  /*10b0*/  DADD R2, -RZ, |R10| ;  /* 0x00000000ff027229 */ /* 0x010fd4000000050a */
[----:B------:R-:W-:-:S07]  /*10c0*/  IMAD.MOV.U32 R18, RZ, RZ, R2 ;  /* 0x000000ffff127224 */ /* 0x000fce00078e0002 */
[----:B0-----:R-:W-:Y:S05]  /*10d0*/  CALL.REL.NOINC `($_Z21kmeansIterationKernelPfS_S_Piiii$__internal_accurate_pow) ;  /* 0x00000030003c7944 */ /* 0x001fea0003c00000 */
[----:B------:R-:W-:Y:S05]  /*10e0*/  BSYNC.RECONVERGENT B0 ;  /* 0x0000000000007941 */ /* 0x000fea0003800200 */
.L_x_28:
        /* <DEDUP_REMOVED lines=15> */
.L_x_31:
[----:B------:R-:W-:-:S11]  /*11e0*/  DADD R16, R10, 2 ;  /* 0x400000000a107429 */ /* 0x000fd60000000000 */
.L_x_30:
[----:B------:R-:W-:Y:S05]  /*11f0*/  BSYNC.RECONVERGENT B0 ;  /* 0x0000000000007941 */ /* 0x000fea0003800200 */
.L_x_29:
[----:B------:R-:W0:Y:S01]  /*1200*/  F2F.F64.F32 R8, R37 ;  /* 0x0000002500087310 */ /* 0x000e220000201800 */
[----:B------:R-:W-:-:S04]  /*1210*/  FSETP.NEU.AND P0, PT, R0, 1, PT ;  /* 0x3f8000000000780b */ /* 0x000fc80003f0d000 */
[----:B------:R-:W-:Y:S02]  /*1220*/  FSEL R2, R16, RZ, P0 ;  /* 0x000000ff10027208 */ /* 0x000fe40000000000 */
[----:B------:R-:W-:-:S06]  /*1230*/  FSEL R3, R17, 1.875, P0 ;  /* 0x3ff0000011037808 */ /* 0x000fcc0000000000 */
[----:B0-----:R-:W-:-:S06]  /*1240*/  DADD R2, R8, R2 ;  /* 0x0000000008027229 */ /* 0x001fcc0000000002 */
[----:B------:R0:W1:Y:S05]  /*1250*/  F2F.F32.F64 R37, R2 ;  /* 0x0000000200257310 */ /* 0x00006a0000301000 */
.L_x_19:
[----:B01-3--:R-:W-:Y:S01]  /*1260*/  VIADD R0, R37, 0xf3000000 ;  /* 0xf300000025007836 */ /* 0x00bfe20000000000 */
[----:B----4-:R0:W1:Y:S01]  /*1270*/  MUFU.RSQ R2, R37 ;  /* 0x0000002500027308 */ /* 0x0100620000001400 */
[----:B------:R-:W-:Y:S03]  /*1280*/  BSSY.RECONVERGENT B0, `(.L_x_32) ;  /* 0x000000c000007945 */ /* 0x000fe60003800200 */
[----:B------:R-:W-:-:S13]  /*1290*/  ISETP.GT.U32.AND P0, PT, R0, 0x727fffff, PT ;  /* 0x727fffff0000780c */ /* 0x000fda0003f04070 */
[----:B01----:R-:W-:Y:S05]  /*12a0*/  @!P0 BRA `(.L_x_33) ;  /* 0x0000000000148947 */ /* 0x003fea0003800000 */
[----:B------:R-:W-:Y:S01]  /*12b0*/  BSSY.RECONVERGENT B1, `(.L_x_34) ;  /* 0x0000003000017945 */ /* 0x000fe20003800200 */
[----:B--2---:R-:W-:-:S07]  /*12c0*/  MOV R10, 0x12e0 ;  /* 0x000012e0000a7802 */ /* 0x004fce0000000f00 */
[----:B------:R-:W-:Y:S05]  /*12d0*/  CALL.REL.NOINC `($__internal_0_$__cuda_sm20_sqrt_rn_f32_slowpath) ;  /* 0x0000002400d87944 */ /* 0x000fea0003c00000 */
[----:B------:R-:W-:Y:S05]  /*12e0*/  BSYNC.RECONVERGENT B1 ;  /* 0x0000000000017941 */ /* 0x000fea0003800200 */
.L_x_34:
[----:B------:R-:W-:Y:S05]  /*12f0*/  BRA `(.L_x_35) ;  /* 0x0000000000107947 */ /* 0x000fea0003800000 */
.L_x_33:
[----:B------:R-:W-:Y:S01]  /*1300*/  FMUL.FTZ R0, R37, R2 ;  /* 0x0000000225007220 */ /* 0x000fe20000410000 */
[----:B------:R-:W-:-:S03]  /*1310*/  FMUL.FTZ R2, R2, 0.5 ;  /* 0x3f00000002027820 */ /* 0x000fc60000410000 */
[----:B------:R-:W-:-:S04]  /*1320*/  FFMA R3, -R0, R0, R37 ;  /* 0x0000000000037223 */ /* 0x000fc80000000125 */
[----:B------:R-:W-:-:S07]  /*1330*/  FFMA R0, R3, R2, R0 ;  /* 0x0000000203007223 */ /* 0x000fce0000000000 */
.L_x_35:
[----:B------:R-:W-:Y:S05]  /*1340*/  BSYNC.RECONVERGENT B0 ;  /* 0x0000000000007941 */ /* 0x000fea0003800200 */
.L_x_32:
[----:B------:R-:W-:Y:S01]  /*1350*/  I2FP.F32.S32 R3, R4 ;  /* 0x0000000400037245 */ /* 0x000fe20000201400 */
[----:B------:R-:W0:Y:S03]  /*1360*/  LDCU UR6, c[0x0][0x3a8] ;  /* 0x00007500ff0677ac */ /* 0x000e260008000800 */
[----:B------:R-:W-:-:S04]  /*1370*/  FSETP.GEU.AND P0, PT, R0, R3, PT ;  /* 0x000000030000720b */ /* 0x000fc80003f0e000 */
[C---:B------:R-:W-:Y:S01]  /*1380*/  SEL R33, R6.reuse, R33, !P0 ;  /* 0x0000002106217207 */ /* 0x040fe20004000000 */
[----:B------:R-:W-:-:S08]  /*1390*/  VIADD R6, R6, 0x1 ;  /* 0x0000000106067836 */ /* 0x000fd00000000000 */
[----:B------:R1:W3:Y:S01]  /*13a0*/  @!P0 F2I.TRUNC.NTZ R4, R0 ;  /* 0x0000000000048305 */ /* 0x0002e2000020f100 */
[----:B0-----:R-:W-:-:S13]  /*13b0*/  ISETP.NE.AND P0, PT, R6, UR6, PT ;  /* 0x0000000606007c0c */ /* 0x001fda000bf05270 */
[----:B-1-3--:R-:W-:Y:S05]  /*13c0*/  @P0 BRA `(.L_x_36) ;  /* 0xffffffec00680947 */ /* 0x00afea000383ffff */
.L_x_0:
[----:B------:R-:W0:Y:S02]  /*13d0*/  LDCU UR7, c[0x0][0x3a0] ;  /* 0x00007400ff0777ac */ /* 0x000e240008000800 */
[----:B0-----:R-:W-:-:S09]  /*13e0*/  UISETP.GE.AND UP0, UPT, UR7, 0x1, UPT ;  /* 0x000000010700788c */ /* 0x001fd2000bf06270 */
[----:B------:R-:W-:Y:S05]  /*13f0*/  BRA.U !UP0, `(.L_x_37) ;  /* 0x0000000908007547 */ /* 0x000fea000b800000 */
[----:B------:R-:W-:Y:S02]  /*1400*/  UIADD3 UR4, UPT, UPT, UR7, -0x1, URZ ;  /* 0xffffffff07047890 */ /* 0x000fe4000fffe0ff */
[----:B------:R-:W-:Y:S01]  /*1410*/  IMAD R0, R32, UR7, RZ ;  /* 0x0000000720007c24 */ /* 0x000fe2000f8e02ff */
[----:B------:R-:W-:Y:S02]  /*1420*/  ULOP3.LUT UR8, UR7, 0x7, URZ, 0xc0, !UPT ;  /* 0x0000000707087892 */ /* 0x000fe4000f8ec0ff */
[----:B------:R-:W-:Y:S01]  /*1430*/  IMAD R6, R33, UR7, RZ ;  /* 0x0000000721067c24 */ /* 0x000fe2000f8e02ff */
[----:B------:R-:W-:Y:S01]  /*1440*/  UISETP.GE.U32.AND UP0, UPT, UR4, 0x7, UPT ;  /* 0x000000070400788c */ /* 0x000fe2000bf06070 */
[----:B------:R-:W-:Y:S01]  /*1450*/  SHF.R.S32.HI R7, RZ, 0x1f, R0 ;  /* 0x0000001fff077819 */ /* 0x000fe20000011400 */
[----:B------:R-:W-:Y:S02]  /*1460*/  UISETP.NE.AND UP1, UPT, UR8, URZ, UPT ;  /* 0x000000ff0800728c */ /* 0x000fe4000bf25270 */
[----:B------:R-:W-:Y:S01]  /*1470*/  SHF.R.S32.HI R8, RZ, 0x1f, R6 ;  /* 0x0000001fff087819 */ /* 0x000fe20000011406 */
[----:B------:R-:W-:-:S04]  /*1480*/  UMOV UR4, URZ ;  /* 0x000000ff00047c82 */ /* 0x000fc80008000000 */
[----:B------:R-:W-:Y:S05]  /*1490*/  BRA.U !UP0, `(.L_x_38) ;  /* 0x0000000108bc7547 */ /* 0x000fea000b800000 */
[----:B------:R-:W0:Y:S01]  /*14a0*/  LDCU.64 UR12, c[0x0][0x380] ;  /* 0x00007000ff0c77ac */ /* 0x000e220008000a00 */
[----:B------:R-:W1:Y:S01]  /*14b0*/  LDCU.64 UR10, c[0x0][0x390] ;  /* 0x00007200ff0a77ac */ /* 0x000e620008000a00 */
[----:B------:R-:W-:Y:S01]  /*14c0*/  ULOP3.LUT UR4, UR7, 0x7ffffff8, URZ, 0xc0, !UPT ;  /* 0x7ffffff807047892 */ /* 0x000fe2000f8ec0ff */
[----:B------:R-:W-:-:S11]  /*14d0*/  UMOV UR5, URZ ;  /* 0x000000ff00057c82 */ /* 0x000fd60008000000 */
.L_x_39:
[----:B------:R-:W-:Y:S02]  /*14e0*/  IADD3 R5, P0, PT, R0, UR5, RZ ;  /* 0x0000000500057c10 */ /* 0x000fe4000ff1e0ff */
[----:B----4-:R-:W-:-:S03]  /*14f0*/  IADD3 R3, P1, PT, R6, UR5, RZ ;  /* 0x0000000506037c10 */ /* 0x010fc6000ff3e0ff */
[----:B------:R-:W-:Y:S01]  /*1500*/  IMAD.X R12, RZ, RZ, R7, P0 ;  /* 0x000000ffff0c7224 */ /* 0x000fe200000e0607 */
[----:B0-----:R-:W-:Y:S01]  /*1510*/  LEA R4, P0, R5, UR12, 0x2 ;  /* 0x0000000c05047c11 */ /* 0x001fe2000f8010ff */
[----:B--2---:R-:W-:Y:S01]  /*1520*/  IMAD.X R10, RZ, RZ, R8, P1 ;  /* 0x000000ffff0a7224 */ /* 0x004fe200008e0608 */
[----:B-1----:R-:W-:Y:S02]  /*1530*/  LEA R2, P1, R3, UR10, 0x2 ;  /* 0x0000000a03027c11 */ /* 0x002fe4000f8210ff */
[----:B------:R-:W-:Y:S02]  /*1540*/  LEA.HI.X R5, R5, UR13, R12, 0x2, P0 ;  /* 0x0000000d05057c11 */ /* 0x000fe400080f140c */
[----:B------:R-:W-:-:S03]  /*1550*/  LEA.HI.X R3, R3, UR11, R10, 0x2, P1 ;  /* 0x0000000b03037c11 */ /* 0x000fc600088f140a */
[----:B------:R-:W2:Y:S04]  /*1560*/  LDG.E R9, desc[UR14][R4.64] ;  /* 0x0000000e04097981 */ /* 0x000ea8000c1e1900 */
[----:B------:R-:W2:Y:S04]  /*1570*/  LDG.E R10, desc[UR14][R2.64] ;  /* 0x0000000e020a7981 */ /* 0x000ea8000c1e1900 */
[----:B------:R-:W3:Y:S04]  /*1580*/  LDG.E R11, desc[UR14][R2.64+0x4] ;  /* 0x0000040e020b7981 */ /* 0x000ee8000c1e1900 */
[----:B------:R-:W4:Y:S04]  /*1590*/  LDG.E R13, desc[UR14][R2.64+0x8] ;  /* 0x0000080e020d7981 */ /* 0x000f28000c1e1900 */
[----:B------:R-:W5:Y:S01]  /*15a0*/  LDG.E R15, desc[UR14][R2.64+0xc] ;  /* 0x00000c0e020f7981 */ /* 0x000f62000c1e1900 */
[----:B--2---:R-:W-:-:S05]  /*15b0*/  FADD R9, R9, R10 ;  /* 0x0000000a09097221 */ /* 0x004fca0000000000 */
[----:B------:R-:W-:Y:S04]  /*15c0*/  STG.E desc[UR14][R2.64], R9 ;  /* 0x0000000902007986 */ /* 0x000fe8000c10190e */
[----:B------:R-:W3:Y:S02]  /*15d0*/  LDG.E R10, desc[UR14][R4.64+0x4] ;  /* 0x0000040e040a7981 */ /* 0x000ee4000c1e1900 */
[----:B---3--:R-:W-:-:S05]  /*15e0*/  FADD R11, R10, R11 ;  /* 0x0000000b0a0b7221 */ /* 0x008fca0000000000 */
[----:B------:R0:W-:Y:S04]  /*15f0*/  STG.E desc[UR14][R2.64+0x4], R11 ;  /* 0x0000040b02007986 */ /* 0x0001e8000c10190e */
[----:B------:R-:W4:Y:S04]  /*1600*/  LDG.E R10, desc[UR14][R4.64+0x8] ;  /* 0x0000080e040a7981 */ /* 0x000f28000c1e1900 */
[----:B0-----:R-:W2:Y:S01]  /*1610*/  LDG.E R11, desc[UR14][R2.64+0x14] ;  /* 0x0000140e020b7981 */ /* 0x001ea2000c1e1900 */
[----:B----4-:R-:W-:-:S05]  /*1620*/  FADD R13, R10, R13 ;  /* 0x0000000d0a0d7221 */ /* 0x010fca0000000000 */
[----:B------:R0:W-:Y:S04]  /*1630*/  STG.E desc[UR14][R2.64+0x8], R13 ;  /* 0x0000080d02007986 */ /* 0x0001e8000c10190e */
[----:B------:R-:W5:Y:S04]  /*1640*/  LDG.E R10, desc[UR14][R4.64+0xc] ;  /* 0x00000c0e040a7981 */ /* 0x000f68000c1e1900 */
[----:B0-----:R-:W3:Y:S01]  /*1650*/  LDG.E R13, desc[UR14][R2.64+0x18] ;  /* 0x0000180e020d7981 */ /* 0x001ee2000c1e1900 */
[----:B-----5:R-:W-:-:S03]  /*1660*/  FADD R15, R10, R15 ;  /* 0x0000000f0a0f7221 */ /* 0x020fc60000000000 */
[----:B------:R-:W4:Y:S04]  /*1670*/  LDG.E R10, desc[UR14][R2.64+0x10] ;  /* 0x0000100e020a7981 */ /* 0x000f28000c1e1900 */
[----:B------:R0:W-:Y:S04]  /*1680*/  STG.E desc[UR14][R2.64+0xc], R15 ;  /* 0x00000c0f02007986 */ /* 0x0001e8000c10190e */
[----:B------:R-:W4:Y:S04]  /*1690*/  LDG.E R9, desc[UR14][R4.64+0x10] ;  /* 0x0000100e04097981 */ /* 0x000f28000c1e1900 */
[----:B0-----:R-:W5:Y:S01]  /*16a0*/  LDG.E R15, desc[UR14][R2.64+0x1c] ;  /* 0x00001c0e020f7981 */ /* 0x001f62000c1e1900 */
[----:B----4-:R-:W-:-:S05]  /*16b0*/  FADD R9, R9, R10 ;  /* 0x0000000a09097221 */ /* 0x010fca0000000000 */
[----:B------:R4:W-:Y:S04]  /*16c0*/  STG.E desc[UR14][R2.64+0x10], R9 ;  /* 0x0000100902007986 */ /* 0x0009e8000c10190e */
[----:B------:R-:W2:Y:S02]  /*16d0*/  LDG.E R10, desc[UR14][R4.64+0x14] ;  /* 0x0000140e040a7981 */ /* 0x000ea4000c1e1900 */
[----:B--2---:R-:W-:-:S05]  /*16e0*/  FADD R11, R10, R11 ;  /* 0x0000000b0a0b7221 */ /* 0x004fca0000000000 */
[----:B------:R4:W-:Y:S04]  /*16f0*/  STG.E desc[UR14][R2.64+0x14], R11 ;  /* 0x0000140b02007986 */ /* 0x0009e8000c10190e */
[----:B------:R-:W3:Y:S02]  /*1700*/  LDG.E R10, desc[UR14][R4.64+0x18] ;  /* 0x0000180e040a7981 */ /* 0x000ee4000c1e1900 */
[----:B---3--:R-:W-:-:S05]  /*1710*/  FADD R13, R10, R13 ;  /* 0x0000000d0a0d7221 */ /* 0x008fca0000000000 */
[----:B------:R4:W-:Y:S04]  /*1720*/  STG.E desc[UR14][R2.64+0x18], R13 ;  /* 0x0000180d02007986 */ /* 0x0009e8000c10190e */
[----:B------:R-:W5:Y:S01]  /*1730*/  LDG.E R10, desc[UR14][R4.64+0x1c] ;  /* 0x00001c0e040a7981 */ /* 0x000f62000c1e1900 */
[----:B------:R-:W-:-:S04]  /*1740*/  UIADD3 UR5, UPT, UPT, UR5, 0x8, URZ ;  /* 0x0000000805057890 */ /* 0x000fc8000fffe0ff */
[----:B------:R-:W-:Y:S01]  /*1750*/  UISETP.NE.AND UP0, UPT, UR5, UR4, UPT ;  /* 0x000000040500728c */ /* 0x000fe2000bf05270 */
[----:B-----5:R-:W-:-:S05]  /*1760*/  FADD R15, R10, R15 ;  /* 0x0000000f0a0f7221 */ /* 0x020fca0000000000 */
[----:B------:R4:W-:Y:S03]  /*1770*/  STG.E desc[UR14][R2.64+0x1c], R15 ;  /* 0x00001c0f02007986 */ /* 0x0009e6000c10190e */
[----:B------:R-:W-:Y:S05]  /*1780*/  BRA.U UP0, `(.L_x_39) ;  /* 0xfffffffd00547547 */ /* 0x000fea000b83ffff */
.L_x_38:
[----:B------:R-:W-:Y:S05]  /*1790*/  BRA.U !UP1, `(.L_x_37) ;  /* 0x0000000509187547 */ /* 0x000fea000b800000 */
[----:B------:R-:W-:Y:S02]  /*17a0*/  UISETP.GE.U32.AND UP0, UPT, UR8, 0x4, UPT ;  /* 0x000000040800788c */ /* 0x000fe4000bf06070 */
[----:B------:R-:W-:-:S04]  /*17b0*/  ULOP3.LUT UR9, UR7, 0x3, URZ, 0xc0, !UPT ;  /* 0x0000000307097892 */ /* 0x000fc8000f8ec0ff */
[----:B------:R-:W-:-:S03]  /*17c0*/  UISETP.NE.AND UP1, UPT, UR9, URZ, UPT ;  /* 0x000000ff0900728c */ /* 0x000fc6000bf25270 */
[----:B------:R-:W-:Y:S08]  /*17d0*/  BRA.U !UP0, `(.L_x_40) ;  /* 0x00000001086c7547 */ /* 0x000ff0000b800000 */
[----:B------:R-:W0:Y:S01]  /*17e0*/  LDCU.64 UR10, c[0x0][0x380] ;  /* 0x00007000ff0a77ac */ /* 0x000e220008000a00 */
[----:B----4-:R-:W-:Y:S02]  /*17f0*/  IADD3 R3, P1, PT, R6, UR4, RZ ;  /* 0x0000000406037c10 */ /* 0x010fe4000ff3e0ff */
[----:B------:R-:W-:Y:S01]  /*1800*/  IADD3 R5, P0, PT, R0, UR4, RZ ;  /* 0x0000000400057c10 */ /* 0x000fe2000ff1e0ff */
[----:B------:R-:W1:Y:S02]  /*1810*/  LDCU.64 UR12, c[0x0][0x390] ;  /* 0x00007200ff0c77ac */ /* 0x000e640008000a00 */
[----:B--2---:R-:W-:Y:S01]  /*1820*/  IMAD.X R10, RZ, RZ, R8, P1 ;  /* 0x000000ffff0a7224 */ /* 0x004fe200008e0608 */
[----:B------:R-:W-:Y:S02]  /*1830*/  IADD3.X R12, PT, PT, RZ, R7, RZ, P0, !PT ;  /* 0x00000007ff0c7210 */ /* 0x000fe400007fe4ff */
[----:B0-----:R-:W-:Y:S02]  /*1840*/  LEA R4, P0, R5, UR10, 0x2 ;  /* 0x0000000a05047c11 */ /* 0x001fe4000f8010ff */
[----:B-1----:R-:W-:-:S02]  /*1850*/  LEA R2, P1, R3, UR12, 0x2 ;  /* 0x0000000c03027c11 */ /* 0x002fc4000f8210ff */
        /* <DEDUP_REMOVED lines=8> */
[----:B------:R0:W-:Y:S04]  /*18e0*/  STG.E desc[UR14][R2.64], R9 ;  /* 0x0000000902007986 */ /* 0x0001e8000c10190e */
[----:B------:R-:W3:Y:S02]  /*18f0*/  LDG.E R10, desc[UR14][R4.64+0x4] ;  /* 0x0000040e040a7981 */ /* 0x000ee4000c1e1900 */
[----:B---3--:R-:W-:-:S05]  /*1900*/  FADD R11, R10, R11 ;  /* 0x0000000b0a0b7221 */ /* 0x008fca0000000000 */
[----:B------:R0:W-:Y:S04]  /*1910*/  STG.E desc[UR14][R2.64+0x4], R11 ;  /* 0x0000040b02007986 */ /* 0x0001e8000c10190e */
[----:B------:R-:W4:Y:S02]  /*1920*/  LDG.E R10, desc[UR14][R4.64+0x8] ;  /* 0x0000080e040a7981 */ /* 0x000f24000c1e1900 */
[----:B----4-:R-:W-:-:S05]  /*1930*/  FADD R13, R10, R13 ;  /* 0x0000000d0a0d7221 */ /* 0x010fca0000000000 */
[----:B------:R0:W-:Y:S04]  /*1940*/  STG.E desc[UR14][R2.64+0x8], R13 ;  /* 0x0000080d02007986 */ /* 0x0001e8000c10190e */
[----:B------:R-:W5:Y:S01]  /*1950*/  LDG.E R10, desc[UR14][R4.64+0xc] ;  /* 0x00000c0e040a7981 */ /* 0x000f62000c1e1900 */
[----:B------:R-:W-:Y:S01]  /*1960*/  UIADD3 UR4, UPT, UPT, UR4, 0x4, URZ ;  /* 0x0000000404047890 */ /* 0x000fe2000fffe0ff */
[----:B-----5:R-:W-:-:S05]  /*1970*/  FADD R15, R10, R15 ;  /* 0x0000000f0a0f7221 */ /* 0x020fca0000000000 */
[----:B------:R0:W-:Y:S06]  /*1980*/  STG.E desc[UR14][R2.64+0xc], R15 ;  /* 0x00000c0f02007986 */ /* 0x0001ec000c10190e */
.L_x_40:
[----:B------:R-:W-:Y:S05]  /*1990*/  BRA.U !UP1, `(.L_x_37) ;  /* 0x0000000109987547 */ /* 0x000fea000b800000 */
[----:B------:R-:W-:Y:S02]  /*19a0*/  UISETP.NE.AND UP1, UPT, UR9, 0x1, UPT ;  /* 0x000000010900788c */ /* 0x000fe4000bf25270 */
[----:B------:R-:W-:-:S04]  /*19b0*/  ULOP3.LUT UR5, UR7, 0x1, URZ, 0xc0, !UPT ;  /* 0x0000000107057892 */ /* 0x000fc8000f8ec0ff */
[----:B------:R-:W-:-:S03]  /*19c0*/  UISETP.NE.U32.AND UP0, UPT, UR5, 0x1, UPT ;  /* 0x000000010500788c */ /* 0x000fc6000bf05070 */
[----:B------:R-:W-:Y:S08]  /*19d0*/  BRA.U !UP1, `(.L_x_41) ;  /* 0x00000001094c7547 */ /* 0x000ff0000b800000 */
[----:B------:R-:W1:Y:S01]  /*19e0*/  LDCU.64 UR8, c[0x0][0x380] ;  /* 0x00007000ff0877ac */ /* 0x000e620008000a00 */
[----:B0---4-:R-:W-:Y:S02]  /*19f0*/  IADD3 R3, P0, PT, R0, UR4, RZ ;  /* 0x0000000400037c10 */ /* 0x011fe4000ff1e0ff */
[----:B------:R-:W-:Y:S01]  /*1a00*/  IADD3 R5, P1, PT, R6, UR4, RZ ;  /* 0x0000000406057c10 */ /* 0x000fe2000ff3e0ff */
[----:B------:R-:W0:Y:S02]  /*1a10*/  LDCU.64 UR10, c[0x0][0x390] ;  /* 0x00007200ff0a77ac */ /* 0x000e240008000a00 */
[----:B--2---:R-:W-:Y:S02]  /*1a20*/  IMAD.X R10, RZ, RZ, R7, P0 ;  /* 0x000000ffff0a7224 */ /* 0x004fe400000e0607 */
[----:B------:R-:W-:Y:S01]  /*1a30*/  IMAD.X R12, RZ, RZ, R8, P1 ;  /* 0x000000ffff0c7224 */ /* 0x000fe200008e0608 */
[----:B-1----:R-:W-:Y:S02]  /*1a40*/  LEA R2, P0, R3, UR8, 0x2 ;  /* 0x0000000803027c11 */ /* 0x002fe4000f8010ff */
[----:B0-----:R-:W-:-:S02]  /*1a50*/  LEA R4, P1, R5, UR10, 0x2 ;  /* 0x0000000a05047c11 */ /* 0x001fc4000f8210ff */
[----:B------:R-:W-:Y:S02]  /*1a60*/  LEA.HI.X R3, R3, UR9, R10, 0x2, P0 ;  /* 0x0000000903037c11 */ /* 0x000fe400080f140a */
[----:B------:R-:W-:-:S03]  /*1a70*/  LEA.HI.X R5, R5, UR11, R12, 0x2, P1 ;  /* 0x0000000b05057c11 */ /* 0x000fc600088f140c */
[----:B------:R-:W2:Y:S04]  /*1a80*/  LDG.E R9, desc[UR14][R2.64] ;  /* 0x0000000e02097981 */ /* 0x000ea8000c1e1900 */
[----:B------:R-:W2:Y:S04]  /*1a90*/  LDG.E R10, desc[UR14][R4.64] ;  /* 0x0000000e040a7981 */ /* 0x000ea8000c1e1900 */
[----:B------:R-:W3:Y:S01]  /*1aa0*/  LDG.E R11, desc[UR14][R4.64+0x4] ;  /* 0x0000040e040b7981 */ /* 0x000ee2000c1e1900 */
[----:B--2---:R-:W-:-:S05]  /*1ab0*/  FADD R9, R9, R10 ;  /* 0x0000000a09097221 */ /* 0x004fca0000000000 */
[----:B------:R1:W-:Y:S04]  /*1ac0*/  STG.E desc[UR14][R4.64], R9 ;  /* 0x0000000904007986 */ /* 0x0003e8000c10190e */
[----:B------:R-:W3:Y:S01]  /*1ad0*/  LDG.E R10, desc[UR14][R2.64+0x4] ;  /* 0x0000040e020a7981 */ /* 0x000ee2000c1e1900 */
[----:B------:R-:W-:Y:S01]  /*1ae0*/  UIADD3 UR4, UPT, UPT, UR4, 0x2, URZ ;  /* 0x0000000204047890 */ /* 0x000fe2000fffe0ff */
[----:B---3--:R-:W-:-:S05]  /*1af0*/  FADD R11, R10, R11 ;  /* 0x0000000b0a0b7221 */ /* 0x008fca0000000000 */
[----:B------:R1:W-:Y:S06]  /*1b00*/  STG.E desc[UR14][R4.64+0x4], R11 ;  /* 0x0000040b04007986 */ /* 0x0003ec000c10190e */
.L_x_41:
[----:B------:R-:W-:Y:S05]  /*1b10*/  BRA.U UP0, `(.L_x_37) ;  /* 0x0000000100387547 */ /* 0x000fea000b800000 */
[----:B------:R-:W1:Y:S01]  /*1b20*/  LDCU.64 UR8, c[0x0][0x380] ;  /* 0x00007000ff0877ac */ /* 0x000e620008000a00 */
[----:B------:R-:W-:Y:S02]  /*1b30*/  IADD3 R0, P0, PT, R0, UR4, RZ ;  /* 0x0000000400007c10 */ /* 0x000fe4000ff1e0ff */
[----:B------:R-:W-:Y:S01]  /*1b40*/  IADD3 R6, P1, PT, R6, UR4, RZ ;  /* 0x0000000406067c10 */ /* 0x000fe2000ff3e0ff */
[----:B------:R-:W3:Y:S02]  /*1b50*/  LDCU.64 UR10, c[0x0][0x390] ;  /* 0x00007200ff0a77ac */ /* 0x000ee40008000a00 */
[----:B------:R-:W-:Y:S02]  /*1b60*/  IMAD.X R7, RZ, RZ, R7, P0 ;  /* 0x000000ffff077224 */ /* 0x000fe400000e0607 */
[----:B0---4-:R-:W-:Y:S01]  /*1b70*/  IMAD.X R3, RZ, RZ, R8, P1 ;  /* 0x000000ffff037224 */ /* 0x011fe200008e0608 */
[----:B-1----:R-:W-:Y:S02]  /*1b80*/  LEA R4, P0, R0, UR8, 0x2 ;  /* 0x0000000800047c11 */ /* 0x002fe4000f8010ff */
[----:B---3--:R-:W-:-:S02]  /*1b90*/  LEA R2, P1, R6, UR10, 0x2 ;  /* 0x0000000a06027c11 */ /* 0x008fc4000f8210ff */
[----:B------:R-:W-:Y:S02]  /*1ba0*/  LEA.HI.X R5, R0, UR9, R7, 0x2, P0 ;  /* 0x0000000900057c11 */ /* 0x000fe400080f1407 */
[----:B------:R-:W-:-:S03]  /*1bb0*/  LEA.HI.X R3, R6, UR11, R3, 0x2, P1 ;  /* 0x0000000b06037c11 */ /* 0x000fc600088f1403 */
[----:B------:R-:W3:Y:S04]  /*1bc0*/  LDG.E R4, desc[UR14][R4.64] ;  /* 0x0000000e04047981 */ /* 0x000ee8000c1e1900 */
[----:B------:R-:W3:Y:S02]  /*1bd0*/  LDG.E R7, desc[UR14][R2.64] ;  /* 0x0000000e02077981 */ /* 0x000ee4000c1e1900 */
[----:B---3--:R-:W-:-:S05]  /*1be0*/  FADD R7, R4, R7 ;  /* 0x0000000704077221 */ /* 0x008fca0000000000 */
[----:B------:R3:W-:Y:S02]  /*1bf0*/  STG.E desc[UR14][R2.64], R7 ;  /* 0x0000000702007986 */ /* 0x0007e4000c10190e */
.L_x_37:
[----:B0--34-:R-:W0:Y:S01]  /*1c00*/  LDC.64 R2, c[0x0][0x398] ;  /* 0x0000e600ff027b82 */ /* 0x019e220000000a00 */
[----:B-1----:R-:W-:Y:S02]  /*1c10*/  HFMA2 R5, -RZ, RZ, 0, 5.9604644775390625e-08 ;  /* 0x00000001ff057431 */ /* 0x002fe400000001ff */
[----:B0-----:R-:W-:-:S05]  /*1c20*/  IMAD.WIDE.U32 R2, R33, 0x4, R2 ;  /* 0x0000000421027825 */ /* 0x001fca00078e0002 */
[----:B------:R0:W5:Y:S01]  /*1c30*/  ATOMG.E.ADD.STRONG.GPU PT, RZ, desc[UR14][R2.64], R5 ;  /* 0x8000000502ff79a8 */ /* 0x00016200081ef10e */
[----:B------:R-:W-:Y:S01]  /*1c40*/  ISETP.GE.AND P0, PT, R32, UR6, PT ;  /* 0x0000000620007c0c */ /* 0x000fe2000bf06270 */
[----:B------:R-:W-:Y:S06]  /*1c50*/  MEMBAR.SC.GPU ;  /* 0x0000000000007992 */ /* 0x000fec0000002000 */
[----:B------:R-:W-:-:S00]  /*1c60*/  ERRBAR ;  /* 0x00000000000079ab */ /* 0x000fc00000000000 */
[----:B------:R-:W-:Y:S06]  /*1c70*/  CGAERRBAR ;  /* 0x00000000000075ab */ /* 0x000fec0000000000 */
[----:B------:R-:W-:Y:S01]  /*1c80*/  CCTL.IVALL ;  /* 0x00000000ff00798f */ /* 0x000fe20002000000 */
[----:B0-----:R-:W-:Y:S05]  /*1c90*/  @P0 EXIT ;  /* 0x000000000000094d */ /* 0x001fea0003800000 */
[----:B------:R-:W-:-:S04]  /*1ca0*/  UISETP.LT.AND UP0, UPT, UR6, UR7, UPT ;  /* 0x000000070600728c */ /* 0x000fc8000bf01270 */
[----:B------:R-:W-:-:S04]  /*1cb0*/  USEL UR4, UR6, UR7, UP0 ;  /* 0x0000000706047287 */ /* 0x000fc80008000000 */
[----:B------:R-:W-:-:S09]  /*1cc0*/  UISETP.GE.AND UP0, UPT, UR4, 0x1, UPT ;  /* 0x000000010400788c */ /* 0x000fd2000bf06270 */
[----:B------:R-:W-:Y:S05]  /*1cd0*/  BRA.U !UP0, `(.L_x_42) ;  /* 0x0000001d08447547 */ /* 0x000fea000b800000 */
[----:B------:R-:W-:Y:S01]  /*1ce0*/  ULOP3.LUT UR20, UR7, 0x7, URZ, 0xc0, !UPT ;  /* 0x0000000707147892 */ /* 0x000fe2000f8ec0ff */
[----:B------:R-:W-:Y:S01]  /*1cf0*/  IMAD.MOV.U32 R2, RZ, RZ, RZ ;  /* 0x000000ffff027224 */ /* 0x000fe200078e00ff */
[----:B------:R-:W-:Y:S02]  /*1d00*/  ULOP3.LUT UR21, UR7, 0x3, URZ, 0xc0, !UPT ;  /* 0x0000000307157892 */ /* 0x000fe4000f8ec0ff */
[----:B------:R-:W-:Y:S02]  /*1d10*/  ULOP3.LUT UR7, UR7, 0x7ffffff8, URZ, 0xc0, !UPT ;  /* 0x7ffffff807077892 */ /* 0x000fe4000f8ec0ff */
[----:B------:R-:W-:-:S12]  /*1d20*/  UIADD3 UR13, UPT, UPT, UR20, -0x1, URZ ;  /* 0xffffffff140d7890 */ /* 0x000fd8000fffe0ff */
.L_x_63:
[----:B0-----:R-:W0:Y:S01]  /*1d30*/  LDC.64 R4, c[0x0][0x398] ;  /* 0x0000e600ff047b82 */ /* 0x001e220000000a00 */
[----:B-1----:R-:W1:Y:S01]  /*1d40*/  LDCU UR4, c[0x0][0x3a0] ;  /* 0x00007400ff0477ac */ /* 0x002e620008000800 */
[----:B---3--:R-:W3:Y:S01]  /*1d50*/  LDCU UR5, c[0x0][0x3a8] ;  /* 0x00007500ff0577ac */ /* 0x008ee20008000800 */
[----:B-1----:R-:W-:Y:S02]  /*1d60*/  UISETP.GE.U32.AND UP0, UPT, UR4, 0x8, UPT ;  /* 0x000000080400788c */ /* 0x002fe4000bf06070 */
[C---:B--2---:R-:W-:Y:S01]  /*1d70*/  IMAD R10, R2.reuse, UR4, RZ ;  /* 0x00000004020a7c24 */ /* 0x044fe2000f8e02ff */
[----:B------:R-:W-:Y:S01]  /*1d80*/  UMOV UR4, URZ ;  /* 0x000000ff00047c82 */ /* 0x000fe20008000000 */
[----:B0-----:R-:W-:-:S04]  /*1d90*/  IMAD.WIDE.U32 R4, R2, 0x4, R4 ;  /* 0x0000000402047825 */ /* 0x001fc800078e0004 */
[----:B------:R-:W-:-:S05]  /*1da0*/  VIADD R2, R2, 0x1 ;  /* 0x0000000102027836 */ /* 0x000fca0000000000 */
[----:B---3--:R-:W-:Y:S01]  /*1db0*/  ISETP.NE.AND P2, PT, R2, UR5, PT ;  /* 0x0000000502007c0c */ /* 0x008fe2000bf45270 */
[----:B------:R-:W-:-:S12]  /*1dc0*/  BRA.U !UP0, `(.L_x_43) ;  /* 0x0000000908107547 */ /* 0x000fd8000b800000 */
[----:B------:R-:W0:Y:S01]  /*1dd0*/  LDC.64 R8, c[0x0][0x390] ;  /* 0x0000e400ff087b82 */ /* 0x000e220000000a00 */
[----:B------:R-:W-:-:S05]  /*1de0*/  UMOV UR4, URZ ;  /* 0x000000ff00047c82 */ /* 0x000fca0008000000 */
.L_x_52:
[----:B------:R-:W2:Y:S01]  /*1df0*/  LDG.E R3, desc[UR14][R4.64] ;  /* 0x0000000e04037981 */ /* 0x000ea2000c1e1900 */
[----:B-1----:R-:W-:-:S04]  /*1e00*/  VIADD R7, R10, UR4 ;  /* 0x000000040a077c36 */ /* 0x002fc80008000000 */
[----:B0-----:R-:W-:-:S05]  /*1e10*/  IMAD.WIDE.U32 R6, R7, 0x4, R8 ;  /* 0x0000000407067825 */ /* 0x001fca00078e0008 */
[----:B------:R-:W3:Y:S01]  /*1e20*/  LDG.E R0, desc[UR14][R6.64] ;  /* 0x0000000e06007981 */ /* 0x000ee2000c1e1900 */
[----:B------:R-:W-:-:S04]  /*1e30*/  UIADD3 UR4, UPT, UPT, UR4, 0x8, URZ ;  /* 0x0000000804047890 */ /* 0x000fc8000fffe0ff */
[----:B------:R-:W-:Y:S01]  /*1e40*/  UISETP.NE.AND UP0, UPT, UR4, UR7, UPT ;  /* 0x000000070400728c */ /* 0x000fe2000bf05270 */
[----:B--2---:R-:W-:-:S04]  /*1e50*/  I2FP.F32.S32 R13, R3 ;  /* 0x00000003000d7245 */ /* 0x004fc80000201400 */
[----:B------:R-:W0:Y:S08]  /*1e60*/  MUFU.RCP R3, R13 ;  /* 0x0000000d00037308 */ /* 0x000e300000001000 */
[----:B---3--:R-:W1:Y:S01]  /*1e70*/  FCHK P0, R0, R13 ;  /* 0x0000000d00007302 */ /* 0x008e620000000000 */
[----:B0-----:R-:W-:-:S04]  /*1e80*/  FFMA R12, -R13, R3, 1 ;  /* 0x3f8000000d0c7423 */ /* 0x001fc80000000103 */
[----:B------:R-:W-:-:S04]  /*1e90*/  FFMA R3, R3, R12, R3 ;  /* 0x0000000c03037223 */ /* 0x000fc80000000003 */
[----:B------:R-:W-:-:S04]  /*1ea0*/  FFMA R12, R0, R3, RZ ;  /* 0x00000003000c7223 */ /* 0x000fc800000000ff */
[----:B------:R-:W-:-:S04]  /*1eb0*/  FFMA R11, -R13, R12, R0 ;  /* 0x0000000c0d0b7223 */ /* 0x000fc80000000100 */
[----:B------:R-:W-:Y:S01]  /*1ec0*/  FFMA R3, R3, R11, R12 ;  /* 0x0000000b03037223 */ /* 0x000fe2000000000c */
[----:B-1----:R-:W-:Y:S06]  /*1ed0*/  @!P0 BRA `(.L_x_44) ;  /* 0x00000000000c8947 */ /* 0x002fec0003800000 */
[----:B------:R-:W-:Y:S01]  /*1ee0*/  IMAD.MOV.U32 R3, RZ, RZ, R13 ;  /* 0x000000ffff037224 */ /* 0x000fe200078e000d */
[----:B------:R-:W-:-:S07]  /*1ef0*/  MOV R12, 0x1f10 ;  /* 0x00001f10000c7802 */ /* 0x000fce0000000f00 */
[----:B-----5:R-:W-:Y:S05]  /*1f00*/  CALL.REL.NOINC `($__internal_1_$__cuda_sm3x_div_rn_noftz_f32_slowpath) ;  /* 0x0000001c00247944 */ /* 0x020fea0003c00000 */
.L_x_44:
[----:B------:R0:W-:Y:S04]  /*1f10*/  STG.E desc[UR14][R6.64], R3 ;  /* 0x0000000306007986 */ /* 0x0001e8000c10190e */
[----:B------:R-:W2:Y:S04]  /*1f20*/  LDG.E R11, desc[UR14][R4.64] ;  /* 0x0000000e040b7981 */ /* 0x000ea8000c1e1900 */
[----:B------:R-:W3:Y:S01]  /*1f30*/  LDG.E R0, desc[UR14][R6.64+0x4] ;  /* 0x0000040e06007981 */ /* 0x000ee2000c1e1900 */
[----:B--2---:R-:W-:-:S04]  /*1f40*/  I2FP.F32.S32 R15, R11 ;  /* 0x0000000b000f7245 */ /* 0x004fc80000201400 */
[----:B------:R-:W1:Y:S08]  /*1f50*/  MUFU.RCP R11, R15 ;  /* 0x0000000f000b7308 */ /* 0x000e700000001000 */
[----:B---3--:R-:W2:Y:S01]  /*1f60*/  FCHK P0, R0, R15 ;  /* 0x0000000f00007302 */ /* 0x008ea20000000000 */
[----:B-1----:R-:W-:-:S04]  /*1f70*/  FFMA R12, -R15, R11, 1 ;  /* 0x3f8000000f0c7423 */ /* 0x002fc8000000010b */
[----:B------:R-:W-:-:S04]  /*1f80*/  FFMA R11, R11, R12, R11 ;  /* 0x0000000c0b0b7223 */ /* 0x000fc8000000000b */
[----:B------:R-:W-:-:S04]  /*1f90*/  FFMA R12, R0, R11, RZ ;  /* 0x0000000b000c7223 */ /* 0x000fc800000000ff */
[----:B------:R-:W-:-:S04]  /*1fa0*/  FFMA R13, -R15, R12, R0 ;  /* 0x0000000c0f0d7223 */ /* 0x000fc80000000100 */
[----:B------:R-:W-:Y:S01]  /*1fb0*/  FFMA R11, R11, R13, R12 ;  /* 0x0000000d0b0b7223 */ /* 0x000fe2000000000c */
[----:B0-2---:R-:W-:Y:S06]  /*1fc0*/  @!P0 BRA `(.L_x_45) ;  /* 0x0000000000108947 */ /* 0x005fec0003800000 */
[----:B------:R-:W-:Y:S01]  /*1fd0*/  IMAD.MOV.U32 R3, RZ, RZ, R15 ;  /* 0x000000ffff037224 */ /* 0x000fe200078e000f */
[----:B------:R-:W-:-:S07]  /*1fe0*/  MOV R12, 0x2000 ;  /* 0x00002000000c7802 */ /* 0x000fce0000000f00 */
[----:B-----5:R-:W-:Y:S05]  /*1ff0*/  CALL.REL.NOINC `($__internal_1_$__cuda_sm3x_div_rn_noftz_f32_slowpath) ;  /* 0x0000001800e87944 */ /* 0x020fea0003c00000 */
[----:B------:R-:W-:-:S07]  /*2000*/  MOV R11, R3 ;  /* 0x00000003000b7202 */ /* 0x000fce0000000f00 */
.L_x_45:
        /* <DEDUP_REMOVED lines=15> */
.L_x_46:
        /* <DEDUP_REMOVED lines=15> */
[----:B------:R-:W-:-:S07]  /*21f0*/  IMAD.MOV.U32 R11, RZ, RZ, R3 ;  /* 0x000000ffff0b7224 */ /* 0x000fce00078e0003 */
.L_x_47:
        /* <DEDUP_REMOVED lines=15> */
.L_x_48:
        /* <DEDUP_REMOVED lines=16> */
.L_x_49:
        /* <DEDUP_REMOVED lines=15> */
.L_x_50:
        /* <DEDUP_REMOVED lines=16> */
.L_x_51:
[----:B------:R1:W-:Y:S01]  /*25e0*/  STG.E desc[UR14][R6.64+0x1c], R11 ;  /* 0x00001c0b06007986 */ /* 0x0003e2000c10190e */
[----:B------:R-:W-:Y:S05]  /*25f0*/  BRA.U UP0, `(.L_x_52) ;  /* 0xfffffff500fc7547 */ /* 0x000fea000b83ffff */
[----:B------:R-:W-:-:S05]  /*2600*/  UMOV UR4, UR7 ;  /* 0x0000000700047c82 */ /* 0x000fca0008000000 */
.L_x_43:
[----:B------:R-:W-:-:S09]  /*2610*/  UISETP.NE.AND UP0, UPT, UR20, URZ, UPT ;  /* 0x000000ff1400728c */ /* 0x000fd2000bf05270 */
[----:B------:R-:W-:Y:S05]  /*2620*/  BRA.U !UP0, `(.L_x_53) ;  /* 0x0000000908207547 */ /* 0x000fea000b800000 */
[----:B------:R-:W-:-:S09]  /*2630*/  UISETP.GE.U32.AND UP0, UPT, UR13, 0x3, UPT ;  /* 0x000000030d00788c */ /* 0x000fd2000bf06070 */
[----:B------:R-:W-:Y:S05]  /*2640*/  BRA.U !UP0, `(.L_x_54) ;  /* 0x0000000508187547 */ /* 0x000fea000b800000 */
[----:B-1----:R-:W0:Y:S01]  /*2650*/  LDC.64 R6, c[0x0][0x390] ;  /* 0x0000e400ff067b82 */ /* 0x002e220000000a00 */
[----:B------:R-:W2:Y:S01]  /*2660*/  LDG.E R8, desc[UR14][R4.64] ;  /* 0x0000000e04087981 */ /* 0x000ea2000c1e1900 */
[----:B------:R-:W-:-:S04]  /*2670*/  VIADD R3, R10, UR4 ;  /* 0x000000040a037c36 */ /* 0x000fc80008000000 */
[----:B0-----:R-:W-:-:S05]  /*2680*/  IMAD.WIDE.U32 R6, R3, 0x4, R6 ;  /* 0x0000000403067825 */ /* 0x001fca00078e0006 */
[----:B------:R-:W3:Y:S01]  /*2690*/  LDG.E R0, desc[UR14][R6.64] ;  /* 0x0000000e06007981 */ /* 0x000ee2000c1e1900 */
[----:B--2---:R-:W-:-:S04]  /*26a0*/  I2FP.F32.S32 R11, R8 ;  /* 0x00000008000b7245 */ /* 0x004fc80000201400 */
[----:B------:R-:W0:Y:S02]  /*26b0*/  MUFU.RCP R3, R11 ;  /* 0x0000000b00037308 */ /* 0x000e240000001000 */
[----:B0-----:R-:W-:-:S04]  /*26c0*/  FFMA R8, -R11, R3, 1 ;  /* 0x3f8000000b087423 */ /* 0x001fc80000000103 */
[----:B------:R-:W-:Y:S02]  /*26d0*/  FFMA R3, R3, R8, R3 ;  /* 0x0000000803037223 */ /* 0x000fe40000000003 */
[----:B---3--:R-:W0:Y:S02]  /*26e0*/  FCHK P0, R0, R11 ;  /* 0x0000000b00007302 */ /* 0x008e240000000000 */
[----:B------:R-:W-:-:S04]  /*26f0*/  FFMA R8, R0, R3, RZ ;  /* 0x0000000300087223 */ /* 0x000fc800000000ff */
[----:B------:R-:W-:-:S04]  /*2700*/  FFMA R9, -R11, R8, R0 ;  /* 0x000000080b097223 */ /* 0x000fc80000000100 */
[----:B------:R-:W-:Y:S01]  /*2710*/  FFMA R3, R3, R9, R8 ;  /* 0x0000000903037223 */ /* 0x000fe20000000008 */
[----:B0-----:R-:W-:Y:S06]  /*2720*/  @!P0 BRA `(.L_x_55) ;  /* 0x00000000000c8947 */ /* 0x001fec0003800000 */
[----:B------:R-:W-:Y:S01]  /*2730*/  IMAD.MOV.U32 R3, RZ, RZ, R11 ;  /* 0x000000ffff037224 */ /* 0x000fe200078e000b */
[----:B------:R-:W-:-:S07]  /*2740*/  MOV R12, 0x2760 ;  /* 0x00002760000c7802 */ /* 0x000fce0000000f00 */
[----:B-----5:R-:W-:Y:S05]  /*2750*/  CALL.REL.NOINC `($__internal_1_$__cuda_sm3x_div_rn_noftz_f32_slowpath) ;  /* 0x0000001400107944 */ /* 0x020fea0003c00000 */
.L_x_55:
[----:B------:R-:W0:Y:S01]  /*2760*/  LDC.64 R12, c[0x0][0x390] ;  /* 0x0000e400ff0c7b82 */ /* 0x000e220000000a00 */
[----:B------:R1:W-:Y:S04]  /*2770*/  STG.E desc[UR14][R6.64], R3 ;  /* 0x0000000306007986 */ /* 0x0003e8000c10190e */
[----:B------:R-:W2:Y:S01]  /*2780*/  LDG.E R11, desc[UR14][R4.64] ;  /* 0x0000000e040b7981 */ /* 0x000ea2000c1e1900 */
[----:B------:R-:W-:-:S04]  /*2790*/  IADD3 R0, P0, PT, R10, UR4, RZ ;  /* 0x000000040a007c10 */ /* 0x000fc8000ff1e0ff */
[----:B------:R-:W-:Y:S02]  /*27a0*/  IADD3.X R9, PT, PT, RZ, RZ, RZ, P0, !PT ;  /* 0x000000ffff097210 */ /* 0x000fe400007fe4ff */
[----:B0-----:R-:W-:-:S04]  /*27b0*/  LEA R8, P0, R0, R12, 0x2 ;  /* 0x0000000c00087211 */ /* 0x001fc800078010ff */
[----:B------:R-:W-:-:S05]  /*27c0*/  LEA.HI.X R9, R0, R13, R9, 0x2, P0 ;  /* 0x0000000d00097211 */ /* 0x000fca00000f1409 */
[----:B------:R-:W3:Y:S01]  /*27d0*/  LDG.E R0, desc[UR14][R8.64+0x4] ;  /* 0x0000040e08007981 */ /* 0x000ee2000c1e1900 */
[----:B--2---:R-:W-:-:S04]  /*27e0*/  I2FP.F32.S32 R13, R11 ;  /* 0x0000000b000d7245 */ /* 0x004fc80000201400 */
[----:B------:R-:W0:Y:S02]  /*27f0*/  MUFU.RCP R11, R13 ;  /* 0x0000000d000b7308 */ /* 0x000e240000001000 */
[----:B0-----:R-:W-:-:S04]  /*2800*/  FFMA R12, -R13, R11, 1 ;  /* 0x3f8000000d0c7423 */ /* 0x001fc8000000010b */
[----:B------:R-:W-:Y:S02]  /*2810*/  FFMA R11, R11, R12, R11 ;  /* 0x0000000c0b0b7223 */ /* 0x000fe4000000000b */
[----:B---3--:R-:W0:Y:S02]  /*2820*/  FCHK P0, R0, R13 ;  /* 0x0000000d00007302 */ /* 0x008e240000000000 */
[----:B-1----:R-:W-:-:S04]  /*2830*/  FFMA R6, R0, R11, RZ ;  /* 0x0000000b00067223 */ /* 0x002fc800000000ff */
[----:B------:R-:W-:-:S04]  /*2840*/  FFMA R3, -R13, R6, R0 ;  /* 0x000000060d037223 */ /* 0x000fc80000000100 */
[----:B------:R-:W-:Y:S01]  /*2850*/  FFMA R3, R11, R3, R6 ;  /* 0x000000030b037223 */ /* 0x000fe20000000006 */
[----:B0-----:R-:W-:Y:S06]  /*2860*/  @!P0 BRA `(.L_x_56) ;  /* 0x00000000000c8947 */ /* 0x001fec0003800000 */
[----:B------:R-:W-:Y:S01]  /*2870*/  IMAD.MOV.U32 R3, RZ, RZ, R13 ;  /* 0x000000ffff037224 */ /* 0x000fe200078e000d */
[----:B------:R-:W-:-:S07]  /*2880*/  MOV R12, 0x28a0 ;  /* 0x000028a0000c7802 */ /* 0x000fce0000000f00 */
[----:B-----5:R-:W-:Y:S05]  /*2890*/  CALL.REL.NOINC `($__internal_1_$__cuda_sm3x_div_rn_noftz_f32_slowpath) ;  /* 0x0000001000c07944 */ /* 0x020fea0003c00000 */
.L_x_56:
        /* <DEDUP_REMOVED lines=16> */
.L_x_57:
        /* <DEDUP_REMOVED lines=15> */
.L_x_58:
[----:B------:R0:W-:Y:S01]  /*2a90*/  STG.E desc[UR14][R8.64+0xc], R3 ;  /* 0x00000c0308007986 */ /* 0x0001e2000c10190e */
[----:B------:R-:W-:-:S12]  /*2aa0*/  UIADD3 UR4, UPT, UPT, UR4, 0x4, URZ ;  /* 0x0000000404047890 */ /* 0x000fd8000fffe0ff */
.L_x_54:
[----:B------:R-:W-:-:S09]  /*2ab0*/  UISETP.NE.AND UP0, UPT, UR21, URZ, UPT ;  /* 0x000000ff1500728c */ /* 0x000fd2000bf05270 */
[----:B------:R-:W-:Y:S05]  /*2ac0*/  BRA.U !UP0, `(.L_x_53) ;  /* 0x0000000108f87547 */ /* 0x000fea000b800000 */
[----:B------:R-:W-:-:S09]  /*2ad0*/  UISETP.NE.AND UP0, UPT, UR21, 0x1, UPT ;  /* 0x000000011500788c */ /* 0x000fd2000bf05270 */
[----:B------:R-:W-:Y:S05]  /*2ae0*/  BRA.U !UP0, `(.L_x_59) ;  /* 0x00000001089c7547 */ /* 0x000fea000b800000 */
[----:B-1----:R-:W1:Y:S01]  /*2af0*/  LDC.64 R6, c[0x0][0x390] ;  /* 0x0000e400ff067b82 */ /* 0x002e620000000a00 */
[----:B0-----:R-:W2:Y:S01]  /*2b00*/  LDG.E R3, desc[UR14][R4.64] ;  /* 0x0000000e04037981 */ /* 0x001ea2000c1e1900 */
[----:B------:R-:W-:-:S05]  /*2b10*/  IADD3 R9, PT, PT, R10, UR4, RZ ;  /* 0x000000040a097c10 */ /* 0x000fca000fffe0ff */
[----:B-1----:R-:W-:-:S05]  /*2b20*/  IMAD.WIDE.U32 R6, R9, 0x4, R6 ;  /* 0x0000000409067825 */ /* 0x002fca00078e0006 */
        /* <DEDUP_REMOVED lines=13> */
.L_x_60:
[----:B------:R-:W0:Y:S01]  /*2c00*/  LDC.64 R12, c[0x0][0x390] ;  /* 0x0000e400ff0c7b82 */ /* 0x000e220000000a00 */
[----:B------:R1:W-:Y:S04]  /*2c10*/  STG.E desc[UR14][R6.64], R3 ;  /* 0x0000000306007986 */ /* 0x0003e8000c10190e */
[----:B------:R-:W2:Y:S01]  /*2c20*/  LDG.E R11, desc[UR14][R4.64] ;  /* 0x0000000e040b7981 */ /* 0x000ea2000c1e1900 */
[----:B------:R-:W-:-:S05]  /*2c30*/  IADD3 R0, P0, PT, R10, UR4, RZ ;  /* 0x000000040a007c10 */ /* 0x000fca000ff1e0ff */
[----:B------:R-:W-:Y:S01]  /*2c40*/  IMAD.X R9, RZ, RZ, RZ, P0 ;  /* 0x000000ffff097224 */ /* 0x000fe200000e06ff */
        /* <DEDUP_REMOVED lines=15> */
.L_x_61:
[----:B------:R2:W-:Y:S01]  /*2d40*/  STG.E desc[UR14][R8.64+0x4], R3 ;  /* 0x0000040308007986 */ /* 0x0005e2000c10190e */
[----:B------:R-:W-:-:S12]  /*2d50*/  UIADD3 UR4, UPT, UPT, UR4, 0x2, URZ ;  /* 0x0000000204047890 */ /* 0x000fd8000fffe0ff */
.L_x_59:
[----:B------:R-:W3:Y:S02]  /*2d60*/  LDCU UR5, c[0x0][0x3a0] ;  /* 0x00007400ff0577ac */ /* 0x000ee40008000800 */
[----:B---3--:R-:W-:-:S09]  /*2d70*/  ULOP3.LUT UP0, URZ, UR5, 0x1, URZ, 0xc0, !UPT ;  /* 0x0000000105ff7892 */ /* 0x008fd2000f80c0ff */
[----:B------:R-:W-:Y:S05]  /*2d80*/  BRA.U !UP0, `(.L_x_53) ;  /* 0x0000000108487547 */ /* 0x000fea000b800000 */
[----:B-1----:R-:W1:Y:S01]  /*2d90*/  LDC.64 R6, c[0x0][0x390] ;  /* 0x0000e400ff067b82 */ /* 0x002e620000000a00 */
[----:B------:R-:W3:Y:S01]  /*2da0*/  LDG.E R4, desc[UR14][R4.64] ;  /* 0x0000000e04047981 */ /* 0x000ee2000c1e1900 */
[----:B0-2---:R-:W-:-:S04]  /*2db0*/  VIADD R3, R10, UR4 ;  /* 0x000000040a037c36 */ /* 0x005fc80008000000 */
[----:B-1----:R-:W-:-:S05]  /*2dc0*/  IMAD.WIDE.U32 R6, R3, 0x4, R6 ;  /* 0x0000000403067825 */ /* 0x002fca00078e0006 */
[----:B------:R-:W2:Y:S01]  /*2dd0*/  LDG.E R0, desc[UR14][R6.64] ;  /* 0x0000000e06007981 */ /* 0x000ea2000c1e1900 */
[----:B---3--:R-:W-:-:S04]  /*2de0*/  I2FP.F32.S32 R11, R4 ;  /* 0x00000004000b7245 */ /* 0x008fc80000201400 */
[----:B------:R-:W0:Y:S02]  /*2df0*/  MUFU.RCP R3, R11 ;  /* 0x0000000b00037308 */ /* 0x000e240000001000 */
[----:B0-----:R-:W-:-:S04]  /*2e00*/  FFMA R8, -R11, R3, 1 ;  /* 0x3f8000000b087423 */ /* 0x001fc80000000103 */
[----:B------:R-:W-:Y:S02]  /*2e10*/  FFMA R3, R3, R8, R3 ;  /* 0x0000000803037223 */ /* 0x000fe40000000003 */
[----:B--2---:R-:W0:Y:S02]  /*2e20*/  FCHK P0, R0, R11 ;  /* 0x0000000b00007302 */ /* 0x004e240000000000 */
[----:B------:R-:W-:-:S04]  /*2e30*/  FFMA R8, R0, R3, RZ ;  /* 0x0000000300087223 */ /* 0x000fc800000000ff */
[----:B------:R-:W-:-:S04]  /*2e40*/  FFMA R9, -R11, R8, R0 ;  /* 0x000000080b097223 */ /* 0x000fc80000000100 */
[----:B------:R-:W-:Y:S01]  /*2e50*/  FFMA R3, R3, R9, R8 ;  /* 0x0000000903037223 */ /* 0x000fe20000000008 */
[----:B0-----:R-:W-:Y:S06]  /*2e60*/  @!P0 BRA `(.L_x_62) ;  /* 0x00000000000c8947 */ /* 0x001fec0003800000 */
[----:B------:R-:W-:Y:S02]  /*2e70*/  MOV R3, R11 ;  /* 0x0000000b00037202 */ /* 0x000fe40000000f00 */
[----:B------:R-:W-:-:S07]  /*2e80*/  MOV R12, 0x2ea0 ;  /* 0x00002ea0000c7802 */ /* 0x000fce0000000f00 */
[----:B-----5:R-:W-:Y:S05]  /*2e90*/  CALL.REL.NOINC `($__internal_1_$__cuda_sm3x_div_rn_noftz_f32_slowpath) ;  /* 0x0000000c00407944 */ /* 0x020fea0003c00000 */
.L_x_62:
[----:B------:R3:W-:Y:S02]  /*2ea0*/  STG.E desc[UR14][R6.64], R3 ;  /* 0x0000000306007986 */ /* 0x0007e4000c10190e */
.L_x_53:
[----:B------:R-:W-:Y:S05]  /*2eb0*/  @P2 BRA `(.L_x_63) ;  /* 0xffffffec009c2947 */ /* 0x000fea000383ffff */
[----:B------:R-:W4:Y:S01]  /*2ec0*/  LDCU.64 UR10, c[0x0][0x390] ;  /* 0x00007200ff0a77ac */ /* 0x000f220008000a00 */
[----:B------:R-:W0:Y:S01]  /*2ed0*/  LDCU UR5, c[0x0][0x3a0] ;  /* 0x00007400ff0577ac */ /* 0x000e220008000800 */
[----:B------:R-:W1:Y:S01]  /*2ee0*/  LDCU.64 UR8, c[0x0][0x388] ;  /* 0x00007100ff0877ac */ /* 0x000e620008000a00 */
[----:B----4-:R-:W-:Y:S02]  /*2ef0*/  UIADD3 UR10, UP0, UPT, UR10, 0x20, URZ ;  /* 0x000000200a0a7890 */ /* 0x010fe4000ff1e0ff */
[----:B0-----:R-:W-:Y:S02]  /*2f00*/  ULOP3.LUT UR16, UR5, 0xf, URZ, 0xc0, !UPT ;  /* 0x0000000f05107892 */ /* 0x001fe4000f8ec0ff */
[----:B------:R-:W-:Y:S02]  /*2f10*/  UIADD3.X UR11, UPT, UPT, URZ, UR11, URZ, UP0, !UPT ;  /* 0x0000000bff0b7290 */ /* 0x000fe400087fe4ff */
[----:B-1----:R-:W-:Y:S02]  /*2f20*/  UIADD3 UR8, UP0, UPT, UR8, 0x20, URZ ;  /* 0x0000002008087890 */ /* 0x002fe4000ff1e0ff */
[----:B------:R-:W-:-:S02]  /*2f30*/  ULOP3.LUT UR5, UR5, 0x7ffffff0, URZ, 0xc0, !UPT ;  /* 0x7ffffff005057892 */ /* 0x000fc4000f8ec0ff */
[----:B------:R-:W-:Y:S02]  /*2f40*/  UIADD3 UR4, UPT, UPT, UR16, -0x1, URZ ;  /* 0xffffffff10047890 */ /* 0x000fe4000fffe0ff */
[----:B------:R-:W-:Y:S02]  /*2f50*/  UIADD3.X UR9, UPT, UPT, URZ, UR9, URZ, UP0, !UPT ;  /* 0x00000009ff097290 */ /* 0x000fe400087fe4ff */
[----:B------:R-:W-:Y:S02]  /*2f60*/  UIADD3 UR12, UPT, UPT, -UR5, URZ, URZ ;  /* 0x000000ff050c7290 */ /* 0x000fe4000fffe1ff */
[----:B------:R-:W-:Y:S01]  /*2f70*/  UISETP.GE.U32.AND UP0, UPT, UR4, 0x7, UPT ;  /* 0x000000070400788c */ /* 0x000fe2000bf06070 */
[----:B------:R-:W-:Y:S06]  /*2f80*/  MEMBAR.SC.GPU ;  /* 0x0000000000007992 */ /* 0x000fec0000002000 */
[----:B------:R-:W-:-:S00]  /*2f90*/  ERRBAR ;  /* 0x00000000000079ab */ /* 0x000fc00000000000 */
[----:B------:R-:W-:Y:S06]  /*2fa0*/  CGAERRBAR ;  /* 0x00000000000075ab */ /* 0x000fec0000000000 */
[----:B------:R-:W-:Y:S01]  /*2fb0*/  CCTL.IVALL ;  /* 0x00000000ff00798f */ /* 0x000fe20002000000 */
[----:B------:R-:W-:-:S05]  /*2fc0*/  UMOV UR4, URZ ;  /* 0x000000ff00047c82 */ /* 0x000fca0008000000 */
.L_x_69:
[----:B0-----:R-:W0:Y:S01]  /*2fd0*/  LDCU UR6, c[0x0][0x3a0] ;  /* 0x00007400ff0677ac */ /* 0x001e220008000800 */
[----:B------:R-:W-:Y:S01]  /*2fe0*/  IMAD.MOV.U32 R0, RZ, RZ, RZ ;  /* 0x000000ffff007224 */ /* 0x000fe200078e00ff */
[----:B0-----:R-:W-:Y:S02]  /*2ff0*/  UISETP.GE.U32.AND UP1, UPT, UR6, 0x10, UPT ;  /* 0x000000100600788c */ /* 0x001fe4000bf26070 */
[----:B------:R-:W-:-:S07]  /*3000*/  UIMAD UR17, UR4, UR6, URZ ;  /* 0x00000006041172a4 */ /* 0x000fce000f8e02ff */
[----:B-1--4-:R-:W-:Y:S05]  /*3010*/  BRA.U !UP1, `(.L_x_64) ;  /* 0x0000000109f87547 */ /* 0x012fea000b800000 */
[----:B------:R-:W-:Y:S01]  /*3020*/  UMOV UR6, UR10 ;  /* 0x0000000a00067c82 */ /* 0x000fe20008000000 */
[----:B------:R-:W-:Y:S02]  /*3030*/  UMOV UR7, UR11 ;  /* 0x0000000b00077c82 */ /* 0x000fe40008000000 */
[----:B------:R-:W-:-:S03]  /*3040*/  UIMAD.WIDE.U32 UR18, UR17, 0x4, UR6 ;  /* 0x00000004111278a5 */ /* 0x000fc6000f8e0006 */
[----:B------:R-:W-:Y:S01]  /*3050*/  UMOV UR6, UR8 ;  /* 0x0000000800067c82 */ /* 0x000fe20008000000 */
[----:B------:R-:W-:Y:S02]  /*3060*/  UMOV UR7, UR9 ;  /* 0x0000000900077c82 */ /* 0x000fe40008000000 */
[----:B------:R-:W-:Y:S01]  /*3070*/  UIMAD.WIDE.U32 UR6, UR17, 0x4, UR6 ;  /* 0x00000004110678a5 */ /* 0x000fe2000f8e0006 */
[----:B------:R-:W-:Y:S01]  /*3080*/  IMAD.U32 R2, RZ, RZ, UR18 ;  /* 0x00000012ff027e24 */ /* 0x000fe2000f8e00ff */
[----:B------:R-:W-:Y:S01]  /*3090*/  MOV R5, UR19 ;  /* 0x0000001300057c02 */ /* 0x000fe20008000f00 */
[----:B--23--:R-:W-:Y:S02]  /*30a0*/  IMAD.U32 R3, RZ, RZ, UR19 ;  /* 0x00000013ff037e24 */ /* 0x00cfe4000f8e00ff */
[----:B------:R-:W-:Y:S01]  /*30b0*/  IMAD.U32 R4, RZ, RZ, UR18 ;  /* 0x00000012ff047e24 */ /* 0x000fe2000f8e00ff */
[----:B------:R-:W-:Y:S01]  /*30c0*/  MOV R0, R2 ;  /* 0x0000000200007202 */ /* 0x000fe20000000f00 */
[----:B------:R-:W-:-:S02]  /*30d0*/  IMAD.U32 R9, RZ, RZ, UR7 ;  /* 0x00000007ff097e24 */ /* 0x000fc4000f8e00ff */
[----:B------:R-:W-:Y:S02]  /*30e0*/  IMAD.U32 R7, RZ, RZ, UR7 ;  /* 0x00000007ff077e24 */ /* 0x000fe4000f8e00ff */
[----:B------:R-:W-:Y:S02]  /*30f0*/  IMAD.MOV.U32 R7, RZ, RZ, R5 ;  /* 0x000000ffff077224 */ /* 0x000fe400078e0005 */
[----:B------:R-:W-:Y:S02]  /*3100*/  IMAD.MOV.U32 R15, RZ, RZ, R9 ;  /* 0x000000ffff0f7224 */ /* 0x000fe400078e0009 */
[----:B------:R-:W-:Y:S02]  /*3110*/  IMAD.U32 R6, RZ, RZ, UR6 ;  /* 0x00000006ff067e24 */ /* 0x000fe4000f8e00ff */
[----:B------:R-:W-:Y:S01]  /*3120*/  IMAD.U32 R8, RZ, RZ, UR6 ;  /* 0x00000006ff087e24 */ /* 0x000fe2000f8e00ff */
[----:B------:R-:W-:-:S06]  /*3130*/  UMOV UR6, UR12 ;  /* 0x0000000c00067c82 */ /* 0x000fcc0008000000 */
.L_x_65:
[----:B------:R-:W-:Y:S02]  /*3140*/  IMAD.MOV.U32 R2, RZ, RZ, R0 ;  /* 0x000000ffff027224 */ /* 0x000fe400078e0000 */
[----:B------:R-:W-:-:S05]  /*3150*/  IMAD.MOV.U32 R3, RZ, RZ, R7 ;  /* 0x000000ffff037224 */ /* 0x000fca00078e0007 */
[----:B------:R-:W2:Y:S01]  /*3160*/  LDG.E R7, desc[UR14][R2.64+-0x20] ;  /* 0xffffe00e02077981 */ /* 0x000ea2000c1e1900 */
[----:B-1----:R-:W-:Y:S01]  /*3170*/  MOV R4, R6 ;  /* 0x0000000600047202 */ /* 0x002fe20000000f00 */
[----:B------:R-:W-:-:S05]  /*3180*/  IMAD.MOV.U32 R5, RZ, RZ, R15 ;  /* 0x000000ffff057224 */ /* 0x000fca00078e000f */
[----:B--2---:R0:W-:Y:S04]  /*3190*/  STG.E desc[UR14][R4.64+-0x20], R7 ;  /* 0xffffe00704007986 */ /* 0x0041e8000c10190e */
[----:B------:R-:W2:Y:S04]  /*31a0*/  LDG.E R9, desc[UR14][R2.64+-0x1c] ;  /* 0xffffe40e02097981 */ /* 0x000ea8000c1e1900 */
[----:B--2---:R1:W-:Y:S04]  /*31b0*/  STG.E desc[UR14][R4.64+-0x1c], R9 ;  /* 0xffffe40904007986 */ /* 0x0043e8000c10190e */
[----:B------:R-:W2:Y:S04]  /*31c0*/  LDG.E R11, desc[UR14][R2.64+-0x18] ;  /* 0xffffe80e020b7981 */ /* 0x000ea8000c1e1900 */
[----:B--2---:R2:W-:Y:S04]  /*31d0*/  STG.E desc[UR14][R4.64+-0x18], R11 ;  /* 0xffffe80b04007986 */ /* 0x0045e8000c10190e */
[----:B------:R-:W3:Y:S04]  /*31e0*/  LDG.E R13, desc[UR14][R2.64+-0x14] ;  /* 0xffffec0e020d7981 */ /* 0x000ee8000c1e1900 */
[----:B---3--:R3:W-:Y:S04]  /*31f0*/  STG.E desc[UR14][R4.64+-0x14], R13 ;  /* 0xffffec0d04007986 */ /* 0x0087e8000c10190e */
[----:B------:R-:W4:Y:S04]  /*3200*/  LDG.E R15, desc[UR14][R2.64+-0x10] ;  /* 0xfffff00e020f7981 */ /* 0x000f28000c1e1900 */
[----:B----4-:R4:W-:Y:S04]  /*3210*/  STG.E desc[UR14][R4.64+-0x10], R15 ;  /* 0xfffff00f04007986 */ /* 0x0109e8000c10190e */
[----:B------:R-:W2:Y:S04]  /*3220*/  LDG.E R17, desc[UR14][R2.64+-0xc] ;  /* 0xfffff40e02117981 */ /* 0x000ea8000c1e1900 */
[----:B--2---:R2:W-:Y:S04]  /*3230*/  STG.E desc[UR14][R4.64+-0xc], R17 ;  /* 0xfffff41104007986 */ /* 0x0045e8000c10190e */
[----:B0-----:R-:W3:Y:S04]  /*3240*/  LDG.E R7, desc[UR14][R2.64+-0x8] ;  /* 0xfffff80e02077981 */ /* 0x001ee8000c1e1900 */
[----:B---3--:R0:W-:Y:S04]  /*3250*/  STG.E desc[UR14][R4.64+-0x8], R7 ;  /* 0xfffff80704007986 */ /* 0x0081e8000c10190e */
[----:B-1----:R-:W3:Y:S04]  /*3260*/  LDG.E R9, desc[UR14][R2.64+-0x4] ;  /* 0xfffffc0e02097981 */ /* 0x002ee8000c1e1900 */
[----:B---3--:R1:W-:Y:S04]  /*3270*/  STG.E desc[UR14][R4.64+-0x4], R9 ;  /* 0xfffffc0904007986 */ /* 0x0083e8000c10190e */
[----:B------:R-:W3:Y:S04]  /*3280*/  LDG.E R11, desc[UR14][R2.64] ;  /* 0x0000000e020b7981 */ /* 0x000ee8000c1e1900 */
[----:B---3--:R3:W-:Y:S04]  /*3290*/  STG.E desc[UR14][R4.64], R11 ;  /* 0x0000000b04007986 */ /* 0x0087e8000c10190e */
[----:B------:R-:W4:Y:S04]  /*32a0*/  LDG.E R13, desc[UR14][R2.64+0x4] ;  /* 0x0000040e020d7981 */ /* 0x000f28000c1e1900 */
[----:B----4-:R4:W-:Y:S04]  /*32b0*/  STG.E desc[UR14][R4.64+0x4], R13 ;  /* 0x0000040d04007986 */ /* 0x0109e8000c10190e */
[----:B------:R-:W2:Y:S04]  /*32c0*/  LDG.E R15, desc[UR14][R2.64+0x8] ;  /* 0x0000080e020f7981 */ /* 0x000ea8000c1e1900 */
[----:B--2---:R-:W-:Y:S04]  /*32d0*/  STG.E desc[UR14][R4.64+0x8], R15 ;  /* 0x0000080f04007986 */ /* 0x004fe8000c10190e */
[----:B------:R-:W2:Y:S04]  /*32e0*/  LDG.E R17, desc[UR14][R2.64+0xc] ;  /* 0x00000c0e02117981 */ /* 0x000ea8000c1e1900 */
[----:B--2---:R-:W-:Y:S04]  /*32f0*/  STG.E desc[UR14][R4.64+0xc], R17 ;  /* 0x00000c1104007986 */ /* 0x004fe8000c10190e */
[----:B0-----:R-:W2:Y:S04]  /*3300*/  LDG.E R7, desc[UR14][R2.64+0x10] ;  /* 0x0000100e02077981 */ /* 0x001ea8000c1e1900 */
[----:B--2---:R0:W-:Y:S04]  /*3310*/  STG.E desc[UR14][R4.64+0x10], R7 ;  /* 0x0000100704007986 */ /* 0x0041e8000c10190e */
[----:B-1----:R-:W2:Y:S04]  /*3320*/  LDG.E R9, desc[UR14][R2.64+0x14] ;  /* 0x0000140e02097981 */ /* 0x002ea8000c1e1900 */
[----:B--2---:R1:W-:Y:S04]  /*3330*/  STG.E desc[UR14][R4.64+0x14], R9 ;  /* 0x0000140904007986 */ /* 0x0043e8000c10190e */
[----:B---3--:R-:W2:Y:S04]  /*3340*/  LDG.E R11, desc[UR14][R2.64+0x18] ;  /* 0x0000180e020b7981 */ /* 0x008ea8000c1e1900 */
[----:B--2---:R1:W-:Y:S04]  /*3350*/  STG.E desc[UR14][R4.64+0x18], R11 ;  /* 0x0000180b04007986 */ /* 0x0043e8000c10190e */
[----:B----4-:R-:W2:Y:S01]  /*3360*/  LDG.E R13, desc[UR14][R2.64+0x1c] ;  /* 0x00001c0e020d7981 */ /* 0x010ea2000c1e1900 */
[----:B------:R-:W-:Y:S01]  /*3370*/  UIADD3 UR6, UPT, UPT, UR6, 0x10, URZ ;  /* 0x0000001006067890 */ /* 0x000fe2000fffe0ff */
[----:B------:R-:W-:-:S02]  /*3380*/  IADD3 R0, P0, PT, R2, 0x40, RZ ;  /* 0x0000004002007810 */ /* 0x000fc40007f1e0ff */
[----:B------:R-:W-:Y:S01]  /*3390*/  IADD3 R6, P1, PT, R4, 0x40, RZ ;  /* 0x0000004004067810 */ /* 0x000fe20007f3e0ff */
[----:B------:R-:W-:Y:S02]  /*33a0*/  UISETP.NE.AND UP1, UPT, UR6, URZ, UPT ;  /* 0x000000ff0600728c */ /* 0x000fe4000bf25270 */
[----:B0-----:R-:W-:Y:S02]  /*33b0*/  IMAD.X R7, RZ, RZ, R3, P0 ;  /* 0x000000ffff077224 */ /* 0x001fe400000e0603 */
[----:B------:R-:W-:Y:S01]  /*33c0*/  IMAD.X R15, RZ, RZ, R5, P1 ;  /* 0x000000ffff0f7224 */ /* 0x000fe200008e0605 */
[----:B--2---:R1:W-:Y:S04]  /*33d0*/  STG.E desc[UR14][R4.64+0x1c], R13 ;  /* 0x00001c0d04007986 */ /* 0x0043e8000c10190e */
[----:B------:R-:W-:Y:S05]  /*33e0*/  BRA.U UP1, `(.L_x_65) ;  /* 0xfffffffd01547547 */ /* 0x000fea000b83ffff */
[----:B------:R-:W-:-:S07]  /*33f0*/  IMAD.U32 R0, RZ, RZ, UR5 ;  /* 0x00000005ff007e24 */ /* 0x000fce000f8e00ff */
.L_x_64:
[----:B------:R-:W-:-:S09]  /*3400*/  UISETP.NE.AND UP1, UPT, UR16, URZ, UPT ;  /* 0x000000ff1000728c */ /* 0x000fd2000bf25270 */
[----:B------:R-:W-:Y:S05]  /*3410*/  BRA.U !UP1, `(.L_x_66) ;  /* 0x0000000509607547 */ /* 0x000fea000b800000 */
[----:B------:R-:W-:Y:S01]  /*3420*/  UISETP.NE.AND UP1, UPT, UR20, URZ, UPT ;  /* 0x000000ff1400728c */ /* 0x000fe2000bf25270 */
[----:B------:R-:W-:Y:S10]  /*3430*/  BRA.U !UP0, `(.L_x_67) ;  /* 0x0000000108807547 */ /* 0x000ff4000b800000 */
[----:B--23--:R-:W0:Y:S01]  /*3440*/  LDC.64 R2, c[0x0][0x390] ;  /* 0x0000e400ff027b82 */ /* 0x00ce220000000a00 */
[----:B------:R-:W-:Y:S01]  /*3450*/  IADD3 R7, PT, PT, R0, UR17, RZ ;  /* 0x0000001100077c10 */ /* 0x000fe2000fffe0ff */
[----:B------:R-:W2:Y:S06]  /*3460*/  LDCU.64 UR6, c[0x0][0x390] ;  /* 0x00007200ff0677ac */ /* 0x000eac0008000a00 */
[----:B-1----:R-:W1:Y:S01]  /*3470*/  LDC.64 R4, c[0x0][0x388] ;  /* 0x0000e200ff047b82 */ /* 0x002e620000000a00 */
[----:B0-----:R-:W-:-:S05]  /*3480*/  IMAD.WIDE.U32 R2, R7, 0x4, R2 ;  /* 0x0000000407027825 */ /* 0x001fca00078e0002 */
[----:B------:R-:W3:Y:S01]  /*3490*/  LDG.E R9, desc[UR14][R2.64] ;  /* 0x0000000e02097981 */ /* 0x000ee2000c1e1900 */
[----:B------:R-:W-:Y:S01]  /*34a0*/  IADD3 R10, P0, PT, R0, UR17, RZ ;  /* 0x00000011000a7c10 */ /* 0x000fe2000ff1e0ff */
[----:B-1----:R-:W-:-:S04]  /*34b0*/  IMAD.WIDE.U32 R4, R7, 0x4, R4 ;  /* 0x0000000407047825 */ /* 0x002fc800078e0004 */
[----:B------:R-:W-:Y:S02]  /*34c0*/  IMAD.X R11, RZ, RZ, RZ, P0 ;  /* 0x000000ffff0b7224 */ /* 0x000fe400000e06ff */
[----:B------:R-:W-:-:S03]  /*34d0*/  IMAD.SHL.U32 R8, R10, 0x4, RZ ;  /* 0x000000040a087824 */ /* 0x000fc600078e00ff */
[----:B------:R-:W-:Y:S02]  /*34e0*/  SHF.L.U64.HI R10, R10, 0x2, R11 ;  /* 0x000000020a0a7819 */ /* 0x000fe4000001020b */
[----:B--2---:R-:W-:-:S04]  /*34f0*/  IADD3 R6, P0, PT, R8, UR6, RZ ;  /* 0x0000000608067c10 */ /* 0x004fc8000ff1e0ff */
[----:B------:R-:W-:Y:S01]  /*3500*/  IADD3.X R7, PT, PT, R10, UR7, RZ, P0, !PT ;  /* 0x000000070a077c10 */ /* 0x000fe200087fe4ff */
[----:B------:R-:W0:Y:S01]  /*3510*/  LDCU.64 UR6, c[0x0][0x388] ;  /* 0x00007100ff0677ac */ /* 0x000e220008000a00 */
[----:B---3--:R1:W-:Y:S04]  /*3520*/  STG.E desc[UR14][R4.64], R9 ;  /* 0x0000000904007986 */ /* 0x0083e8000c10190e */
[----:B------:R-:W2:Y:S01]  /*3530*/  LDG.E R11, desc[UR14][R6.64+0x4] ;  /* 0x0000040e060b7981 */ /* 0x000ea2000c1e1900 */
[----:B0-----:R-:W-:-:S04]  /*3540*/  IADD3 R2, P0, PT, R8, UR6, RZ ;  /* 0x0000000608027c10 */ /* 0x001fc8000ff1e0ff */
[----:B------:R-:W-:-:S05]  /*3550*/  IADD3.X R3, PT, PT, R10, UR7, RZ, P0, !PT ;  /* 0x000000070a037c10 */ /* 0x000fca00087fe4ff */
[----:B--2---:R0:W-:Y:S04]  /*3560*/  STG.E desc[UR14][R2.64+0x4], R11 ;  /* 0x0000040b02007986 */ /* 0x0041e8000c10190e */
[----:B------:R-:W2:Y:S04]  /*3570*/  LDG.E R13, desc[UR14][R6.64+0x8] ;  /* 0x0000080e060d7981 */ /* 0x000ea8000c1e1900 */
[----:B--2---:R4:W-:Y:S04]  /*3580*/  STG.E desc[UR14][R2.64+0x8], R13 ;  /* 0x0000080d02007986 */ /* 0x0049e8000c10190e */
[----:B------:R-:W2:Y:S04]  /*3590*/  LDG.E R15, desc[UR14][R6.64+0xc] ;  /* 0x00000c0e060f7981 */ /* 0x000ea8000c1e1900 */
[----:B--2---:R4:W-:Y:S04]  /*35a0*/  STG.E desc[UR14][R2.64+0xc], R15 ;  /* 0x00000c0f02007986 */ /* 0x0049e8000c10190e */
[----:B------:R-:W2:Y:S04]  /*35b0*/  LDG.E R17, desc[UR14][R6.64+0x10] ;  /* 0x0000100e06117981 */ /* 0x000ea8000c1e1900 */
[----:B--2---:R4:W-:Y:S04]  /*35c0*/  STG.E desc[UR14][R2.64+0x10], R17 ;  /* 0x0000101102007986 */ /* 0x0049e8000c10190e */
[----:B-1----:R-:W2:Y:S04]  /*35d0*/  LDG.E R5, desc[UR14][R6.64+0x14] ;  /* 0x0000140e06057981 */ /* 0x002ea8000c1e1900 */
[----:B--2---:R4:W-:Y:S04]  /*35e0*/  STG.E desc[UR14][R2.64+0x14], R5 ;  /* 0x0000140502007986 */ /* 0x0049e8000c10190e */
[----:B------:R-:W2:Y:S04]  /*35f0*/  LDG.E R9, desc[UR14][R6.64+0x18] ;  /* 0x0000180e06097981 */ /* 0x000ea8000c1e1900 */
[----:B--2---:R4:W-:Y:S04]  /*3600*/  STG.E desc[UR14][R2.64+0x18], R9 ;  /* 0x0000180902007986 */ /* 0x0049e8000c10190e */
[----:B0-----:R-:W2:Y:S01]  /*3610*/  LDG.E R11, desc[UR14][R6.64+0x1c] ;  /* 0x00001c0e060b7981 */ /* 0x001ea2000c1e1900 */
[----:B------:R-:W-:-:S03]  /*3620*/  VIADD R0, R0, 0x8 ;  /* 0x0000000800007836 */ /* 0x000fc60000000000 */
[----:B--2---:R4:W-:Y:S04]  /*3630*/  STG.E desc[UR14][R2.64+0x1c], R11 ;  /* 0x00001c0b02007986 */ /* 0x0049e8000c10190e */
.L_x_67:
[----:B------:R-:W-:Y:S05]  /*3640*/  BRA.U !UP1, `(.L_x_66) ;  /* 0x0000000109d47547 */ /* 0x000fea000b800000 */
[----:B------:R-:W-:Y:S02]  /*3650*/  UISETP.GE.U32.AND UP1, UPT, UR13, 0x3, UPT ;  /* 0x000000030d00788c */ /* 0x000fe4000bf26070 */
[----:B------:R-:W-:-:S07]  /*3660*/  UISETP.NE.AND UP2, UPT, UR21, URZ, UPT ;  /* 0x000000ff1500728c */ /* 0x000fce000bf45270 */
[----:B------:R-:W-:Y:S05]  /*3670*/  BRA.U !UP1, `(.L_x_68) ;  /* 0x0000000109607547 */ /* 0x000fea000b800000 */
[----:B--234-:R-:W0:Y:S01]  /*3680*/  LDC.64 R2, c[0x0][0x390] ;  /* 0x0000e400ff027b82 */ /* 0x01ce220000000a00 */
[----:B------:R-:W-:Y:S01]  /*3690*/  VIADD R7, R0, UR17 ;  /* 0x0000001100077c36 */ /* 0x000fe20008000000 */
[----:B------:R-:W2:Y:S06]  /*36a0*/  LDCU.64 UR6, c[0x0][0x390] ;  /* 0x00007200ff0677ac */ /* 0x000eac0008000a00 */
[----:B-1----:R-:W1:Y:S01]  /*36b0*/  LDC.64 R4, c[0x0][0x388] ;  /* 0x0000e200ff047b82 */ /* 0x002e620000000a00 */
[----:B0-----:R-:W-:-:S05]  /*36c0*/  IMAD.WIDE.U32 R2, R7, 0x4, R2 ;  /* 0x0000000407027825 */ /* 0x001fca00078e0002 */
[----:B------:R-:W3:Y:S01]  /*36d0*/  LDG.E R9, desc[UR14][R2.64] ;  /* 0x0000000e02097981 */ /* 0x000ee2000c1e1900 */
[----:B------:R-:W-:Y:S01]  /*36e0*/  IADD3 R6, P0, PT, R0, UR17, RZ ;  /* 0x0000001100067c10 */ /* 0x000fe2000ff1e0ff */
[----:B-1----:R-:W-:-:S03]  /*36f0*/  IMAD.WIDE.U32 R4, R7, 0x4, R4 ;  /* 0x0000000407047825 */ /* 0x002fc600078e0004 */
[----:B------:R-:W-:Y:S01]  /*3700*/  IADD3.X R11, PT, PT, RZ, RZ, RZ, P0, !PT ;  /* 0x000000ffff0b7210 */ /* 0x000fe200007fe4ff */
        /* <DEDUP_REMOVED lines=12> */
[----:B------:R-:W2:Y:S01]  /*37d0*/  LDG.E R15, desc[UR14][R6.64+0xc] ;  /* 0x00000c0e060f7981 */ /* 0x000ea2000c1e1900 */
[----:B------:R-:W-:-:S03]  /*37e0*/  VIADD R0, R0, 0x4 ;  /* 0x0000000400007836 */ /* 0x000fc60000000000 */
[----:B--2---:R1:W-:Y:S04]  /*37f0*/  STG.E desc[UR14][R2.64+0xc], R15 ;  /* 0x00000c0f02007986 */ /* 0x0043e8000c10190e */
.L_x_68:
[----:B------:R-:W-:Y:S05]  /*3800*/  BRA.U !UP2, `(.L_x_66) ;  /* 0x000000010a647547 */ /* 0x000fea000b800000 */
[----:B-1234-:R-:W0:Y:S01]  /*3810*/  LDC.64 R2, c[0x0][0x390] ;  /* 0x0000e400ff027b82 */ /* 0x01ee220000000a00 */
[----:B------:R-:W-:-:S07]  /*3820*/  VIADD R7, R0, UR17 ;  /* 0x0000001100077c36 */ /* 0x000fce0008000000 */
[----:B------:R-:W1:Y:S01]  /*3830*/  LDC.64 R4, c[0x0][0x388] ;  /* 0x0000e200ff047b82 */ /* 0x000e620000000a00 */
[----:B0-----:R-:W-:-:S06]  /*3840*/  IMAD.WIDE.U32 R2, R7, 0x4, R2 ;  /* 0x0000000407027825 */ /* 0x001fcc00078e0002 */
[----:B------:R-:W2:Y:S01]  /*3850*/  LDG.E R3, desc[UR14][R2.64] ;  /* 0x0000000e02037981 */ /* 0x000ea2000c1e1900 */
[----:B------:R-:W-:Y:S01]  /*3860*/  UISETP.NE.AND UP1, UPT, UR21, 0x1, UPT ;  /* 0x000000011500788c */ /* 0x000fe2000bf25270 */
[----:B-1----:R-:W-:-:S05]  /*3870*/  IMAD.WIDE.U32 R4, R7, 0x4, R4 ;  /* 0x0000000407047825 */ /* 0x002fca00078e0004 */
[----:B--2---:R0:W-:Y:S03]  /*3880*/  STG.E desc[UR14][R4.64], R3 ;  /* 0x0000000304007986 */ /* 0x0041e6000c10190e */
[----:B------:R-:W-:Y:S05]  /*3890*/  BRA.U !UP1, `(.L_x_66) ;  /* 0x0000000109407547 */ /* 0x000fea000b800000 */
[----:B------:R-:W1:Y:S01]  /*38a0*/  LDCU.64 UR6, c[0x0][0x390] ;  /* 0x00007200ff0677ac */ /* 0x000e620008000a00 */
[----:B------:R-:W-:-:S04]  /*38b0*/  IADD3 R0, P0, PT, R0, UR17, RZ ;  /* 0x0000001100007c10 */ /* 0x000fc8000ff1e0ff */
[----:B0-----:R-:W-:Y:S01]  /*38c0*/  SHF.L.U32 R4, R0, 0x2, RZ ;  /* 0x0000000200047819 */ /* 0x001fe200000006ff */
[----:B------:R-:W-:-:S05]  /*38d0*/  IMAD.X R3, RZ, RZ, RZ, P0 ;  /* 0x000000ffff037224 */ /* 0x000fca00000e06ff */
[----:B------:R-:W-:Y:S02]  /*38e0*/  SHF.L.U64.HI R0, R0, 0x2, R3 ;  /* 0x0000000200007819 */ /* 0x000fe40000010203 */
[----:B-1----:R-:W-:-:S04]  /*38f0*/  IADD3 R2, P0, PT, R4, UR6, RZ ;  /* 0x0000000604027c10 */ /* 0x002fc8000ff1e0ff */
[----:B------:R-:W-:Y:S01]  /*3900*/  IADD3.X R3, PT, PT, R0, UR7, RZ, P0, !PT ;  /* 0x0000000700037c10 */ /* 0x000fe200087fe4ff */
[----:B------:R-:W0:Y:S04]  /*3910*/  LDCU.64 UR6, c[0x0][0x388] ;  /* 0x00007100ff0677ac */ /* 0x000e280008000a00 */
[----:B------:R-:W2:Y:S01]  /*3920*/  LDG.E R7, desc[UR14][R2.64+0x4] ;  /* 0x0000040e02077981 */ /* 0x000ea2000c1e1900 */
[----:B------:R-:W-:Y:S01]  /*3930*/  UISETP.NE.AND UP1, UPT, UR21, 0x2, UPT ;  /* 0x000000021500788c */ /* 0x000fe2000bf25270 */
[----:B0-----:R-:W-:-:S04]  /*3940*/  IADD3 R4, P0, PT, R4, UR6, RZ ;  /* 0x0000000604047c10 */ /* 0x001fc8000ff1e0ff */
[----:B------:R-:W-:-:S05]  /*3950*/  IADD3.X R5, PT, PT, R0, UR7, RZ, P0, !PT ;  /* 0x0000000700057c10 */ /* 0x000fca00087fe4ff */
[----:B--2---:R0:W-:Y:S01]  /*3960*/  STG.E desc[UR14][R4.64+0x4], R7 ;  /* 0x0000040704007986 */ /* 0x0041e2000c10190e */
[----:B------:R-:W-:Y:S05]  /*3970*/  BRA.U !UP1, `(.L_x_66) ;  /* 0x0000000109087547 */ /* 0x000fea000b800000 */
[----:B------:R-:W2:Y:S04]  /*3980*/  LDG.E R3, desc[UR14][R2.64+0x8] ;  /* 0x0000080e02037981 */ /* 0x000ea8000c1e1900 */
[----:B--2---:R1:W-:Y:S02]  /*3990*/  STG.E desc[UR14][R4.64+0x8], R3 ;  /* 0x0000080304007986 */ /* 0x0043e4000c10190e */
.L_x_66:
[----:B------:R-:W2:Y:S01]  /*39a0*/  LDC R0, c[0x0][0x3a8] ;  /* 0x0000ea00ff007b82 */ /* 0x000ea20000000800 */
[----:B------:R-:W-:-:S06]  /*39b0*/  UIADD3 UR4, UPT, UPT, UR4, 0x1, URZ ;  /* 0x0000000104047890 */ /* 0x000fcc000fffe0ff */
[----:B--2---:R-:W-:-:S13]  /*39c0*/  ISETP.NE.AND P0, PT, R0, UR4, PT ;  /* 0x0000000400007c0c */ /* 0x004fda000bf05270 */
[----:B------:R-:W-:Y:S05]  /*39d0*/  @!P0 EXIT ;  /* 0x000000000000894d */ /* 0x000fea0003800000 */
[----:B------:R-:W-:Y:S05]  /*39e0*/  BRA `(.L_x_69) ;  /* 0xfffffff400787947 */ /* 0x000fea000383ffff */
.L_x_42:
[----:B------:R-:W-:Y:S06]  /*39f0*/  MEMBAR.SC.GPU ;  /* 0x0000000000007992 */ /* 0x000fec0000002000 */
[----:B------:R-:W-:-:S00]  /*3a00*/  ERRBAR ;  /* 0x00000000000079ab */ /* 0x000fc00000000000 */
[----:B------:R-:W-:Y:S06]  /*3a10*/  CGAERRBAR ;  /* 0x00000000000075ab */ /* 0x000fec0000000000 */
[----:B------:R-:W-:Y:S01]  /*3a20*/  CCTL.IVALL ;  /* 0x00000000ff00798f */ /* 0x000fe20002000000 */
[----:B------:R-:W-:Y:S05]  /*3a30*/  EXIT ;  /* 0x000000000000794d */ /* 0x000fea0003800000 */
        .weak           $__internal_0_$__cuda_sm20_sqrt_rn_f32_slowpath
        .type           $__internal_0_$__cuda_sm20_sqrt_rn_f32_slowpath,@function
        .size           $__internal_0_$__cuda_sm20_sqrt_rn_f32_slowpath,($__internal_1_$__cuda_sm3x_div_rn_noftz_f32_slowpath - $__internal_0_$__cuda_sm20_sqrt_rn_f32_slowpath)
$__internal_0_$__cuda_sm20_sqrt_rn_f32_slowpath:
[----:B------:R-:W-:-:S13]  /*3a40*/  LOP3.LUT P0, RZ, R37, 0x7fffffff, RZ, 0xc0, !PT ;  /* 0x7fffffff25ff7812 */ /* 0x000fda000780c0ff */
[----:B------:R-:W-:Y:S01]  /*3a50*/  @!P0 IMAD.MOV.U32 R0, RZ, RZ, R37 ;  /* 0x000000ffff008224 */ /* 0x000fe200078e0025 */
[----:B------:R-:W-:Y:S06]  /*3a60*/  @!P0 BRA `(.L_x_70) ;  /* 0x0000000000408947 */ /* 0x000fec0003800000 */
[----:B------:R-:W-:-:S13]  /*3a70*/  FSETP.GEU.FTZ.AND P0, PT, R37, RZ, PT ;  /* 0x000000ff2500720b */ /* 0x000fda0003f1e000 */
[----:B------:R-:W-:Y:S01]  /*3a80*/  @!P0 IMAD.MOV.U32 R0, RZ, RZ, 0x7fffffff ;  /* 0x7fffffffff008424 */ /* 0x000fe200078e00ff */
[----:B------:R-:W-:Y:S06]  /*3a90*/  @!P0 BRA `(.L_x_70) ;  /* 0x0000000000348947 */ /* 0x000fec0003800000 */
[----:B------:R-:W-:-:S13]  /*3aa0*/  FSETP.GTU.FTZ.AND P0, PT, |R37|, +INF , PT ;  /* 0x7f8000002500780b */ /* 0x000fda0003f1c200 */
[----:B------:R-:W-:Y:S01]  /*3ab0*/  @P0 FADD.FTZ R0, R37, 1 ;  /* 0x3f80000025000421 */ /* 0x000fe20000010000 */
[----:B------:R-:W-:Y:S06]  /*3ac0*/  @P0 BRA `(.L_x_70) ;  /* 0x0000000000280947 */ /* 0x000fec0003800000 */
[----:B------:R-:W-:-:S13]  /*3ad0*/  FSETP.NEU.FTZ.AND P0, PT, |R37|, +INF , PT ;  /* 0x7f8000002500780b */ /* 0x000fda0003f1d200 */
[----:B------:R-:W-:-:S04]  /*3ae0*/  @P0 FFMA R2, R37, 1.84467440737095516160e+19, RZ ;  /* 0x5f80000025020823 */ /* 0x000fc800000000ff */
[----:B------:R-:W0:Y:S02]  /*3af0*/  @P0 MUFU.RSQ R3, R2 ;  /* 0x0000000200030308 */ /* 0x000e240000001400 */
[----:B0-----:R-:W-:Y:S01]  /*3b00*/  @P0 FMUL.FTZ R9, R2, R3 ;  /* 0x0000000302090220 */ /* 0x001fe20000410000 */
[----:B------:R-:W-:-:S03]  /*3b10*/  @P0 FMUL.FTZ R3, R3, 0.5 ;  /* 0x3f00000003030820 */ /* 0x000fc60000410000 */
[----:B------:R-:W-:-:S04]  /*3b20*/  @P0 FADD.FTZ R0, -R9, -RZ ;  /* 0x800000ff09000221 */ /* 0x000fc80000010100 */
[----:B------:R-:W-:Y:S01]  /*3b30*/  @P0 FFMA R8, R9, R0, R2 ;  /* 0x0000000009080223 */ /* 0x000fe20000000002 */
[----:B------:R-:W-:-:S03]  /*3b40*/  @!P0 IMAD.MOV.U32 R0, RZ, RZ, R37 ;  /* 0x000000ffff008224 */ /* 0x000fc600078e0025 */
[----:B------:R-:W-:-:S04]  /*3b50*/  @P0 FFMA R3, R8, R3, R9 ;  /* 0x0000000308030223 */ /* 0x000fc80000000009 */
[----:B------:R-:W-:-:S07]  /*3b60*/  @P0 FMUL.FTZ R0, R3, 2.3283064365386962891e-10 ;  /* 0x2f80000003000820 */ /* 0x000fce0000410000 */
.L_x_70:
[----:B------:R-:W-:Y:S02]  /*3b70*/  HFMA2 R3, -RZ, RZ, 0, 0 ;  /* 0x00000000ff037431 */ /* 0x000fe400000001ff */
[----:B------:R-:W-:-:S04]  /*3b80*/  IMAD.MOV.U32 R2, RZ, RZ, R10 ;  /* 0x000000ffff027224 */ /* 0x000fc800078e000a */
[----:B------:R-:W-:Y:S05]  /*3b90*/  RET.REL.NODEC R2 `(_Z21kmeansIterationKernelPfS_S_Piiii) ;  /* 0xffffffc402187950 */ /* 0x000fea0003c3ffff */
        .weak           $__internal_1_$__cuda_sm3x_div_rn_noftz_f32_slowpath
        .type           $__internal_1_$__cuda_sm3x_div_rn_noftz_f32_slowpath,@function
        .size           $__internal_1_$__cuda_sm3x_div_rn_noftz_f32_slowpath,($_Z21kmeansIterationKernelPfS_S_Piiii$__internal_accurate_pow - $__internal_1_$__cuda_sm3x_div_rn_noftz_f32_slowpath)
$__internal_1_$__cuda_sm3x_div_rn_noftz_f32_slowpath:
[----:B------:R-:W-:Y:S02]  /*3ba0*/  SHF.R.U32.HI R13, RZ, 0x17, R3 ;  /* 0x00000017ff0d7819 */ /* 0x000fe40000011603 */
[----:B------:R-:W-:Y:S02]  /*3bb0*/  SHF.R.U32.HI R11, RZ, 0x17, R0 ;  /* 0x00000017ff0b7819 */ /* 0x000fe40000011600 */
[----:B------:R-:W-:Y:S02]  /*3bc0*/  LOP3.LUT R13, R13, 0xff, RZ, 0xc0, !PT ;  /* 0x000000ff0d0d7812 */ /* 0x000fe400078ec0ff */
[----:B------:R-:W-:-:S03]  /*3bd0*/  LOP3.LUT R16, R11, 0xff, RZ, 0xc0, !PT ;  /* 0x000000ff0b107812 */ /* 0x000fc600078ec0ff */
[----:B------:R-:W-:Y:S02]  /*3be0*/  VIADD R15, R13, 0xffffffff ;  /* 0xffffffff0d0f7836 */ /* 0x000fe40000000000 */
[----:B------:R-:W-:-:S03]  /*3bf0*/  VIADD R14, R16, 0xffffffff ;  /* 0xffffffff100e7836 */ /* 0x000fc60000000000 */
[----:B------:R-:W-:-:S04]  /*3c00*/  ISETP.GT.U32.AND P0, PT, R15, 0xfd, PT ;  /* 0x000000fd0f00780c */ /* 0x000fc80003f04070 */
[----:B------:R-:W-:-:S13]  /*3c10*/  ISETP.GT.U32.OR P0, PT, R14, 0xfd, P0 ;  /* 0x000000fd0e00780c */ /* 0x000fda0000704470 */
[----:B------:R-:W-:Y:S01]  /*3c20*/  @!P0 IMAD.MOV.U32 R11, RZ, RZ, RZ ;  /* 0x000000ffff0b8224 */ /* 0x000fe200078e00ff */
[----:B------:R-:W-:Y:S06]  /*3c30*/  @!P0 BRA `(.L_x_71) ;  /* 0x00000000005c8947 */ /* 0x000fec0003800000 */
[----:B------:R-:W-:Y:S02]  /*3c40*/  FSETP.GTU.FTZ.AND P0, PT, |R0|, +INF , PT ;  /* 0x7f8000000000780b */ /* 0x000fe40003f1c200 */
[----:B------:R-:W-:-:S04]  /*3c50*/  FSETP.GTU.FTZ.AND P1, PT, |R3|, +INF , PT ;  /* 0x7f8000000300780b */ /* 0x000fc80003f3c200 */
[----:B------:R-:W-:-:S13]  /*3c60*/  PLOP3.LUT P0, PT, P0, P1, PT, 0xf8, 0x8f ;  /* 0x00000000008f781c */ /* 0x000fda0000703f70 */
[----:B------:R-:W-:Y:S05]  /*3c70*/  @P0 BRA `(.L_x_72) ;  /* 0x0000000400440947 */ /* 0x000fea0003800000 */
[----:B------:R-:W-:-:S13]  /*3c80*/  LOP3.LUT P0, RZ, R3, 0x7fffffff, R0, 0xc8, !PT ;  /* 0x7fffffff03ff7812 */ /* 0x000fda000780c800 */
[----:B------:R-:W-:Y:S05]  /*3c90*/  @!P0 BRA `(.L_x_73) ;  /* 0x0000000400348947 */ /* 0x000fea0003800000 */
[C---:B------:R-:W-:Y:S02]  /*3ca0*/  FSETP.NEU.FTZ.AND P3, PT, |R0|.reuse, +INF , PT ;  /* 0x7f8000000000780b */ /* 0x040fe40003f7d200 */
[----:B------:R-:W-:Y:S02]  /*3cb0*/  FSETP.NEU.FTZ.AND P1, PT, |R3|, +INF , PT ;  /* 0x7f8000000300780b */ /* 0x000fe40003f3d200 */
[----:B------:R-:W-:-:S11]  /*3cc0*/  FSETP.NEU.FTZ.AND P0, PT, |R0|, +INF , PT ;  /* 0x7f8000000000780b */ /* 0x000fd60003f1d200 */
[----:B------:R-:W-:Y:S05]  /*3cd0*/  @!P1 BRA !P3, `(.L_x_73) ;  /* 0x0000000400249947 */ /* 0x000fea0005800000 */
[----:B------:R-:W-:-:S04]  /*3ce0*/  LOP3.LUT P3, RZ, R0, 0x7fffffff, RZ, 0xc0, !PT ;  /* 0x7fffffff00ff7812 */ /* 0x000fc8000786c0ff */
[----:B------:R-:W-:-:S13]  /*3cf0*/  PLOP3.LUT P1, PT, P1, P3, PT, 0x2f, 0xf2 ;  /* 0x0000000000f2781c */ /* 0x000fda0000f26577 */
[----:B------:R-:W-:Y:S05]  /*3d00*/  @P1 BRA `(.L_x_74) ;  /* 0x0000000400101947 */ /* 0x000fea0003800000 */
[----:B------:R-:W-:-:S04]  /*3d10*/  LOP3.LUT P1, RZ, R3, 0x7fffffff, RZ, 0xc0, !PT ;  /* 0x7fffffff03ff7812 */ /* 0x000fc8000782c0ff */
[----:B------:R-:W-:-:S13]  /*3d20*/  PLOP3.LUT P0, PT, P0, P1, PT, 0x2f, 0xf2 ;  /* 0x0000000000f2781c */ /* 0x000fda0000702577 */
[----:B------:R-:W-:Y:S05]  /*3d30*/  @P0 BRA `(.L_x_75) ;  /* 0x0000000000f80947 */ /* 0x000fea0003800000 */
[----:B------:R-:W-:Y:S02]  /*3d40*/  ISETP.GE.AND P0, PT, R14, RZ, PT ;  /* 0x000000ff0e00720c */ /* 0x000fe40003f06270 */
[----:B------:R-:W-:-:S11]  /*3d50*/  ISETP.GE.AND P1, PT, R15, RZ, PT ;  /* 0x000000ff0f00720c */ /* 0x000fd60003f26270 */
[----:B------:R-:W-:Y:S01]  /*3d60*/  @P0 IMAD.MOV.U32 R11, RZ, RZ, RZ ;  /* 0x000000ffff0b0224 */ /* 0x000fe200078e00ff */
[----:B------:R-:W-:Y:S01]  /*3d70*/  @!P0 MOV R11, 0xffffffc0 ;  /* 0xffffffc0000b8802 */ /* 0x000fe20000000f00 */
[----:B------:R-:W-:Y:S01]  /*3d80*/  @!P0 FFMA R0, R0, 1.84467440737095516160e+19, RZ ;  /* 0x5f80000000008823 */ /* 0x000fe200000000ff */
[----:B------:R-:W-:-:S03]  /*3d90*/  @!P1 FFMA R3, R3, 1.84467440737095516160e+19, RZ ;  /* 0x5f80000003039823 */ /* 0x000fc600000000ff */
[----:B------:R-:W-:-:S07]  /*3da0*/  @!P1 VIADD R11, R11, 0x40 ;  /* 0x000000400b0b9836 */ /* 0x000fce0000000000 */
.L_x_71:
[----:B------:R-:W-:-:S05]  /*3db0*/  LEA R14, R13, 0xc0800000, 0x17 ;  /* 0xc08000000d0e7811 */ /* 0x000fca00078eb8ff */
[----:B------:R-:W-:Y:S02]  /*3dc0*/  IMAD.IADD R15, R3, 0x1, -R14 ;  /* 0x00000001030f7824 */ /* 0x000fe400078e0a0e */
[----:B------:R-:W-:Y:S02]  /*3dd0*/  VIADD R14, R16, 0xffffff81 ;  /* 0xffffff81100e7836 */ /* 0x000fe40000000000 */
[----:B------:R-:W0:Y:S01]  /*3de0*/  MUFU.RCP R3, R15 ;  /* 0x0000000f00037308 */ /* 0x000e220000001000 */
[----:B------:R-:W-:Y:S01]  /*3df0*/  FADD.FTZ R17, -R15, -RZ ;  /* 0x800000ff0f117221 */ /* 0x000fe20000010100 */
[C---:B------:R-:W-:Y:S01]  /*3e00*/  IMAD R0, R14.reuse, -0x800000, R0 ;  /* 0xff8000000e007824 */ /* 0x040fe200078e0200 */
[----:B------:R-:W-:-:S05]  /*3e10*/  IADD3 R14, PT, PT, R14, 0x7f, -R13 ;  /* 0x0000007f0e0e7810 */ /* 0x000fca0007ffe80d */
[----:B------:R-:W-:Y:S02]  /*3e20*/  IMAD.IADD R14, R14, 0x1, R11 ;  /* 0x000000010e0e7824 */ /* 0x000fe400078e020b */
[----:B0-----:R-:W-:-:S04]  /*3e30*/  FFMA R16, R3, R17, 1 ;  /* 0x3f80000003107423 */ /* 0x001fc80000000011 */
[----:B------:R-:W-:-:S04]  /*3e40*/  FFMA R3, R3, R16, R3 ;  /* 0x0000001003037223 */ /* 0x000fc80000000003 */
[----:B------:R-:W-:-:S04]  /*3e50*/  FFMA R16, R0, R3, RZ ;  /* 0x0000000300107223 */ /* 0x000fc800000000ff */
[----:B------:R-:W-:-:S04]  /*3e60*/  FFMA R18, R17, R16, R0 ;  /* 0x0000001011127223 */ /* 0x000fc80000000000 */
[----:B------:R-:W-:-:S04]  /*3e70*/  FFMA R18, R3, R18, R16 ;  /* 0x0000001203127223 */ /* 0x000fc80000000010 */
[----:B------:R-:W-:-:S04]  /*3e80*/  FFMA R17, R17, R18, R0 ;  /* 0x0000001211117223 */ /* 0x000fc80000000000 */
[----:B------:R-:W-:-:S05]  /*3e90*/  FFMA R0, R3, R17, R18 ;  /* 0x0000001103007223 */ /* 0x000fca0000000012 */
[----:B------:R-:W-:-:S04]  /*3ea0*/  SHF.R.U32.HI R13, RZ, 0x17, R0 ;  /* 0x00000017ff0d7819 */ /* 0x000fc80000011600 */
[----:B------:R-:W-:-:S04]  /*3eb0*/  LOP3.LUT R13, R13, 0xff, RZ, 0xc0, !PT ;  /* 0x000000ff0d0d7812 */ /* 0x000fc800078ec0ff */
[----:B------:R-:W-:-:S05]  /*3ec0*/  IADD3 R15, PT, PT, R13, R14, RZ ;  /* 0x0000000e0d0f7210 */ /* 0x000fca0007ffe0ff */
[----:B------:R-:W-:-:S05]  /*3ed0*/  VIADD R11, R15, 0xffffffff ;  /* 0xffffffff0f0b7836 */ /* 0x000fca0000000000 */
[----:B------:R-:W-:-:S13]  /*3ee0*/  ISETP.GE.U32.AND P0, PT, R11, 0xfe, PT ;  /* 0x000000fe0b00780c */ /* 0x000fda0003f06070 */
[----:B------:R-:W-:Y:S05]  /*3ef0*/  @!P0 BRA `(.L_x_76) ;  /* 0x0000000000808947 */ /* 0x000fea0003800000 */
[----:B------:R-:W-:-:S13]  /*3f00*/  ISETP.GT.AND P0, PT, R15, 0xfe, PT ;  /* 0x000000fe0f00780c */ /* 0x000fda0003f04270 */
[----:B------:R-:W-:Y:S05]  /*3f10*/  @P0 BRA `(.L_x_77) ;  /* 0x00000000006c0947 */ /* 0x000fea0003800000 */
[----:B------:R-:W-:-:S13]  /*3f20*/  ISETP.GE.AND P0, PT, R15, 0x1, PT ;  /* 0x000000010f00780c */ /* 0x000fda0003f06270 */
[----:B------:R-:W-:Y:S05]  /*3f30*/  @P0 BRA `(.L_x_78) ;  /* 0x0000000000980947 */ /* 0x000fea0003800000 */
[----:B------:R-:W-:Y:S02]  /*3f40*/  ISETP.GE.AND P0, PT, R15, -0x18, PT ;  /* 0xffffffe80f00780c */ /* 0x000fe40003f06270 */
[----:B------:R-:W-:-:S11]  /*3f50*/  LOP3.LUT R0, R0, 0x80000000, RZ, 0xc0, !PT ;  /* 0x8000000000007812 */ /* 0x000fd600078ec0ff */
[----:B------:R-:W-:Y:S05]  /*3f60*/  @!P0 BRA `(.L_x_78) ;  /* 0x00000000008c8947 */ /* 0x000fea0003800000 */
[-CC-:B------:R-:W-:Y:S01]  /*3f70*/  FFMA.RZ R11, R3, R17.reuse, R18.reuse ;  /* 0x00000011030b7223 */ /* 0x180fe2000000c012 */
[----:B------:R-:W-:Y:S02]  /*3f80*/  VIADD R16, R15, 0x20 ;  /* 0x000000200f107836 */ /* 0x000fe40000000000 */
[-CC-:B------:R-:W-:Y:S01]  /*3f90*/  FFMA.RM R14, R3, R17.reuse, R18.reuse ;  /* 0x00000011030e7223 */ /* 0x180fe20000004012 */
[----:B------:R-:W-:Y:S02]  /*3fa0*/  ISETP.NE.AND P3, PT, R15, RZ, PT ;  /* 0x000000ff0f00720c */ /* 0x000fe40003f65270 */
[----:B------:R-:W-:Y:S01]  /*3fb0*/  LOP3.LUT R13, R11, 0x7fffff, RZ, 0xc0, !PT ;  /* 0x007fffff0b0d7812 */ /* 0x000fe200078ec0ff */
[----:B------:R-:W-:Y:S01]  /*3fc0*/  FFMA.RP R11, R3, R17, R18 ;  /* 0x00000011030b7223 */ /* 0x000fe20000008012 */
[----:B------:R-:W-:Y:S01]  /*3fd0*/  IMAD.MOV R3, RZ, RZ, -R15 ;  /* 0x000000ffff037224 */ /* 0x000fe200078e0a0f */
[----:B------:R-:W-:Y:S02]  /*3fe0*/  ISETP.NE.AND P1, PT, R15, RZ, PT ;  /* 0x000000ff0f00720c */ /* 0x000fe40003f25270 */
[----:B------:R-:W-:-:S02]  /*3ff0*/  LOP3.LUT R13, R13, 0x800000, RZ, 0xfc, !PT ;  /* 0x008000000d0d7812 */ /* 0x000fc400078efcff */
[----:B------:R-:W-:Y:S02]  /*4000*/  FSETP.NEU.FTZ.AND P0, PT, R11, R14, PT ;  /* 0x0000000e0b00720b */ /* 0x000fe40003f1d000 */
[----:B------:R-:W-:Y:S02]  /*4010*/  SHF.L.U32 R16, R13, R16, RZ ;  /* 0x000000100d107219 */ /* 0x000fe400000006ff */
[----:B------:R-:W-:Y:S02]  /*4020*/  SEL R14, R3, RZ, P3 ;  /* 0x000000ff030e7207 */ /* 0x000fe40001800000 */
[----:B------:R-:W-:Y:S02]  /*4030*/  ISETP.NE.AND P1, PT, R16, RZ, P1 ;  /* 0x000000ff1000720c */ /* 0x000fe40000f25270 */
[----:B------:R-:W-:Y:S02]  /*4040*/  SHF.R.U32.HI R14, RZ, R14, R13 ;  /* 0x0000000eff0e7219 */ /* 0x000fe4000001160d */
[----:B------:R-:W-:-:S02]  /*4050*/  PLOP3.LUT P0, PT, P0, P1, PT, 0xf8, 0x8f ;  /* 0x00000000008f781c */ /* 0x000fc40000703f70 */
[----:B------:R-:W-:Y:S02]  /*4060*/  SHF.R.U32.HI R16, RZ, 0x1, R14 ;  /* 0x00000001ff107819 */ /* 0x000fe4000001160e */
[----:B------:R-:W-:-:S04]  /*4070*/  SEL R3, RZ, 0x1, !P0 ;  /* 0x00000001ff037807 */ /* 0x000fc80004000000 */
[----:B------:R-:W-:-:S04]  /*4080*/  LOP3.LUT R3, R3, 0x1, R16, 0xf8, !PT ;  /* 0x0000000103037812 */ /* 0x000fc800078ef810 */
[----:B------:R-:W-:-:S05]  /*4090*/  LOP3.LUT R3, R3, R14, RZ, 0xc0, !PT ;  /* 0x0000000e03037212 */ /* 0x000fca00078ec0ff */
[----:B------:R-:W-:-:S05]  /*40a0*/  IMAD.IADD R3, R16, 0x1, R3 ;  /* 0x0000000110037824 */ /* 0x000fca00078e0203 */
[----:B------:R-:W-:Y:S01]  /*40b0*/  LOP3.LUT R0, R3, R0, RZ, 0xfc, !PT ;  /* 0x0000000003007212 */ /* 0x000fe200078efcff */
[----:B------:R-:W-:Y:S06]  /*40c0*/  BRA `(.L_x_78) ;  /* 0x0000000000347947 */ /* 0x000fec0003800000 */
.L_x_77:
[----:B------:R-:W-:-:S04]  /*40d0*/  LOP3.LUT R0, R0, 0x80000000, RZ, 0xc0, !PT ;  /* 0x8000000000007812 */ /* 0x000fc800078ec0ff */
[----:B------:R-:W-:Y:S01]  /*40e0*/  LOP3.LUT R0, R0, 0x7f800000, RZ, 0xfc, !PT ;  /* 0x7f80000000007812 */ /* 0x000fe200078efcff */
[----:B------:R-:W-:Y:S06]  /*40f0*/  BRA `(.L_x_78) ;  /* 0x0000000000287947 */ /* 0x000fec0003800000 */
.L_x_76:
[----:B------:R-:W-:Y:S01]  /*4100*/  LEA R0, R14, R0, 0x17 ;  /* 0x000000000e007211 */ /* 0x000fe200078eb8ff */
[----:B------:R-:W-:Y:S06]  /*4110*/  BRA `(.L_x_78) ;  /* 0x0000000000207947 */ /* 0x000fec0003800000 */
.L_x_75:
[----:B------:R-:W-:-:S04]  /*4120*/  LOP3.LUT R0, R3, 0x80000000, R0, 0x48, !PT ;  /* 0x8000000003007812 */ /* 0x000fc800078e4800 */
[----:B------:R-:W-:Y:S01]  /*4130*/  LOP3.LUT R0, R0, 0x7f800000, RZ, 0xfc, !PT ;  /* 0x7f80000000007812 */ /* 0x000fe200078efcff */
[----:B------:R-:W-:Y:S06]  /*4140*/  BRA `(.L_x_78) ;  /* 0x0000000000147947 */ /* 0x000fec0003800000 */
.L_x_74:
[----:B------:R-:W-:Y:S01]  /*4150*/  LOP3.LUT R0, R3, 0x80000000, R0, 0x48, !PT ;  /* 0x8000000003007812 */ /* 0x000fe200078e4800 */
[----:B------:R-:W-:Y:S06]  /*4160*/  BRA `(.L_x_78) ;  /* 0x00000000000c7947 */ /* 0x000fec0003800000 */
.L_x_73:
[----:B------:R-:W0:Y:S01]  /*4170*/  MUFU.RSQ R0, -QNAN ;  /* 0xffc0000000007908 */ /* 0x000e220000001400 */
[----:B------:R-:W-:Y:S05]  /*4180*/  BRA `(.L_x_78) ;  /* 0x0000000000047947 */ /* 0x000fea0003800000 */
.L_x_72:
[----:B------:R-:W-:-:S07]  /*4190*/  FADD.FTZ R0, R0, R3 ;  /* 0x0000000300007221 */ /* 0x000fce0000010000 */
.L_x_78:
[----:B------:R-:W-:Y:S02]  /*41a0*/  IMAD.MOV.U32 R13, RZ, RZ, 0x0 ;  /* 0x00000000ff0d7424 */ /* 0x000fe400078e00ff */
[----:B0-----:R-:W-:Y:S02]  /*41b0*/  IMAD.MOV.U32 R3, RZ, RZ, R0 ;  /* 0x000000ffff037224 */ /* 0x001fe400078e0000 */
[----:B------:R-:W-:Y:S05]  /*41c0*/  RET.REL.NODEC R12 `(_Z21kmeansIterationKernelPfS_S_Piiii) ;  /* 0xffffffbc0c8c7950 */ /* 0x000fea0003c3ffff */
        .type           $_Z21kmeansIterationKernelPfS_S_Piiii$__internal_accurate_pow,@function
        .size           $_Z21kmeansIterationKernelPfS_S_Piiii$__internal_accurate_pow,(.L_x_83 - $_Z21kmeansIterationKernelPfS_S_Piiii$__internal_accurate_pow)
$_Z21kmeansIterationKernelPfS_S_Piiii$__internal_accurate_pow:
[----:B------:R-:W-:Y:S01]  /*41d0*/  ISETP.GT.U32.AND P0, PT, R3, 0xfffff, PT ;  /* 0x000fffff0300780c */ /* 0x000fe20003f04070 */
[--C-:B------:R-:W-:Y:S01]  /*41e0*/  IMAD.MOV.U32 R19, RZ, RZ, R3.reuse ;  /* 0x000000ffff137224 */ /* 0x100fe200078e0003 */
[----:B------:R-:W-:Y:S01]  /*41f0*/  UMOV UR10, 0x7d2cafe2 ;  /* 0x7d2cafe2000a7882 */ /* 0x000fe20000000000 */
[----:B------:R-:W-:Y:S01]  /*4200*/  IMAD.MOV.U32 R22, RZ, RZ, 0x41ad3b5a ;  /* 0x41ad3b5aff167424 */ /* 0x000fe200078e00ff */
[----:B------:R-:W-:Y:S01]  /*4210*/  UMOV UR11, 0x3eb0f5ff ;  /* 0x3eb0f5ff000b7882 */ /* 0x000fe20000000000 */
[----:B------:R-:W-:Y:S01]  /*4220*/  IMAD.MOV.U32 R23, RZ, RZ, 0x3ed0f5d2 ;  /* 0x3ed0f5d2ff177424 */ /* 0x000fe200078e00ff */
[----:B------:R-:W-:Y:S01]  /*4230*/  SHF.R.U32.HI R3, RZ, 0x14, R3 ;  /* 0x00000014ff037819 */ /* 0x000fe20000011603 */
[----:B------:R-:W-:Y:S01]  /*4240*/  UMOV UR12, 0x3b39803f ;  /* 0x3b39803f000c7882 */ /* 0x000fe20000000000 */
[----:B------:R-:W-:-:S05]  /*4250*/  UMOV UR13, 0x3c7abc9e ;  /* 0x3c7abc9e000d7882 */ /* 0x000fca0000000000 */
[----:B------:R-:W-:-:S10]  /*4260*/  @!P0 DMUL R16, R18, 1.80143985094819840000e+16 ;  /* 0x4350000012108828 */ /* 0x000fd40000000000 */
[----:B------:R-:W-:Y:S01]  /*4270*/  @!P0 IMAD.MOV.U32 R19, RZ, RZ, R17 ;  /* 0x000000ffff138224 */ /* 0x000fe200078e0011 */
[----:B------:R-:W-:Y:S02]  /*4280*/  @!P0 MOV R18, R16 ;  /* 0x0000001000128202 */ /* 0x000fe40000000f00 */
[----:B------:R-:W-:Y:S02]  /*4290*/  @!P0 LEA.HI R3, R17, 0xffffffca, RZ, 0xc ;  /* 0xffffffca11038811 */ /* 0x000fe400078f60ff */
[----:B------:R-:W-:Y:S01]  /*42a0*/  LOP3.LUT R19, R19, 0x800fffff, RZ, 0xc0, !PT ;  /* 0x800fffff13137812 */ /* 0x000fe200078ec0ff */
[----:B------:R-:W-:Y:S01]  /*42b0*/  IMAD.MOV.U32 R20, RZ, RZ, R18 ;  /* 0x000000ffff147224 */ /* 0x000fe200078e0012 */
[----:B------:R-:W-:Y:S02]  /*42c0*/  MOV R18, RZ ;  /* 0x000000ff00127202 */ /* 0x000fe40000000f00 */
[----:B------:R-:W-:-:S04]  /*42d0*/  LOP3.LUT R19, R19, 0x3ff00000, RZ, 0xfc, !PT ;  /* 0x3ff0000013137812 */ /* 0x000fc800078efcff */
[----:B------:R-:W-:Y:S01]  /*42e0*/  ISETP.GE.U32.AND P1, PT, R19, 0x3ff6a09f, PT ;  /* 0x3ff6a09f1300780c */ /* 0x000fe20003f26070 */
[----:B------:R-:W-:-:S12]  /*42f0*/  IMAD.MOV.U32 R21, RZ, RZ, R19 ;  /* 0x000000ffff157224 */ /* 0x000fd800078e0013 */
[----:B------:R-:W-:-:S04]  /*4300*/  @P1 VIADD R16, R21, 0xfff00000 ;  /* 0xfff0000015101836 */ /* 0x000fc80000000000 */
[----:B------:R-:W-:-:S06]  /*4310*/  @P1 IMAD.MOV.U32 R21, RZ, RZ, R16 ;  /* 0x000000ffff151224 */ /* 0x000fcc00078e0010 */
[C---:B------:R-:W-:Y:S02]  /*4320*/  DADD R26, R20.reuse, 1 ;  /* 0x3ff00000141a7429 */ /* 0x040fe40000000000 */
[----:B------:R-:W-:-:S04]  /*4330*/  DADD R20, R20, -1 ;  /* 0xbff0000014147429 */ /* 0x000fc80000000000 */
[----:B------:R-:W0:Y:S02]  /*4340*/  MUFU.RCP64H R19, R27 ;  /* 0x0000001b00137308 */ /* 0x000e240000001800 */
[----:B0-----:R-:W-:-:S08]  /*4350*/  DFMA R24, -R26, R18, 1 ;  /* 0x3ff000001a18742b */ /* 0x001fd00000000112 */
[----:B------:R-:W-:-:S08]  /*4360*/  DFMA R24, R24, R24, R24 ;  /* 0x000000181818722b */ /* 0x000fd00000000018 */
[----:B------:R-:W-:-:S08]  /*4370*/  DFMA R24, R18, R24, R18 ;  /* 0x000000181218722b */ /* 0x000fd00000000012 */
[----:B------:R-:W-:-:S08]  /*4380*/  DMUL R18, R20, R24 ;  /* 0x0000001814127228 */ /* 0x000fd00000000000 */
[----:B------:R-:W-:-:S08]  /*4390*/  DFMA R18, R20, R24, R18 ;  /* 0x000000181412722b */ /* 0x000fd00000000012 */
[----:B------:R-:W-:-:S08]  /*43a0*/  DMUL R30, R18, R18 ;  /* 0x00000012121e7228 */ /* 0x000fd00000000000 */
[----:B------:R-:W-:Y:S01]  /*43b0*/  DFMA R22, R30, UR10, R22 ;  /* 0x0000000a1e167c2b */ /* 0x000fe20008000016 */
[----:B------:R-:W-:Y:S01]  /*43c0*/  UMOV UR10, 0x75488a3f ;  /* 0x75488a3f000a7882 */ /* 0x000fe20000000000 */
[----:B------:R-:W-:-:S06]  /*43d0*/  UMOV UR11, 0x3ef3b20a ;  /* 0x3ef3b20a000b7882 */ /* 0x000fcc0000000000 */
[----:B------:R-:W-:Y:S01]  /*43e0*/  DFMA R28, R30, R22, UR10 ;  /* 0x0000000a1e1c7e2b */ /* 0x000fe20008000016 */
[----:B------:R-:W-:Y:S01]  /*43f0*/  UMOV UR10, 0xe4faecd5 ;  /* 0xe4faecd5000a7882 */ /* 0x000fe20000000000 */
[----:B------:R-:W-:Y:S01]  /*4400*/  UMOV UR11, 0x3f1745cd ;  /* 0x3f1745cd000b7882 */ /* 0x000fe20000000000 */
[----:B------:R-:W-:-:S05]  /*4410*/  DADD R22, R20, -R18 ;  /* 0x0000000014167229 */ /* 0x000fca0000000812 */
[----:B------:R-:W-:Y:S01]  /*4420*/  DFMA R28, R30, R28, UR10 ;  /* 0x0000000a1e1c7e2b */ /* 0x000fe2000800001c */
[----:B------:R-:W-:Y:S01]  /*4430*/  UMOV UR10, 0x258a578b ;  /* 0x258a578b000a7882 */ /* 0x000fe20000000000 */
[----:B------:R-:W-:Y:S01]  /*4440*/  UMOV UR11, 0x3f3c71c7 ;  /* 0x3f3c71c7000b7882 */ /* 0x000fe20000000000 */
[----:B------:R-:W-:-:S05]  /*4450*/  DADD R22, R22, R22 ;  /* 0x0000000016167229 */ /* 0x000fca0000000016 */
[----:B------:R-:W-:Y:S01]  /*4460*/  DFMA R28, R30, R28, UR10 ;  /* 0x0000000a1e1c7e2b */ /* 0x000fe2000800001c */
[----:B------:R-:W-:Y:S01]  /*4470*/  UMOV UR10, 0x9242b910 ;  /* 0x9242b910000a7882 */ /* 0x000fe20000000000 */
[----:B------:R-:W-:Y:S01]  /*4480*/  UMOV UR11, 0x3f624924 ;  /* 0x3f624924000b7882 */ /* 0x000fe20000000000 */
[----:B------:R-:W-:-:S05]  /*4490*/  DFMA R22, R20, -R18, R22 ;  /* 0x800000121416722b */ /* 0x000fca0000000016 */
[----:B------:R-:W-:Y:S01]  /*44a0*/  DFMA R28, R30, R28, UR10 ;  /* 0x0000000a1e1c7e2b */ /* 0x000fe2000800001c */
[----:B------:R-:W-:Y:S01]  /*44b0*/  UMOV UR10, 0x99999dfb ;  /* 0x99999dfb000a7882 */ /* 0x000fe20000000000 */
[----:B------:R-:W-:Y:S01]  /*44c0*/  UMOV UR11, 0x3f899999 ;  /* 0x3f899999000b7882 */ /* 0x000fe20000000000 */
[----:B------:R-:W-:Y:S02]  /*44d0*/  DMUL R22, R24, R22 ;  /* 0x0000001618167228 */ /* 0x000fe40000000000 */
[----:B------:R-:W-:-:S03]  /*44e0*/  DMUL R24, R18, R18 ;  /* 0x0000001212187228 */ /* 0x000fc60000000000 */
[----:B------:R-:W-:Y:S01]  /*44f0*/  DFMA R28, R30, R28, UR10 ;  /* 0x0000000a1e1c7e2b */ /* 0x000fe2000800001c */
[----:B------:R-:W-:Y:S01]  /*4500*/  UMOV UR10, 0x55555555 ;  /* 0x55555555000a7882 */ /* 0x000fe20000000000 */
[----:B------:R-:W-:-:S03]  /*4510*/  UMOV UR11, 0x3fb55555 ;  /* 0x3fb55555000b7882 */ /* 0x000fc60000000000 */
[----:B------:R-:W-:-:S03]  /*4520*/  DMUL R16, R18, R24 ;  /* 0x0000001812107228 */ /* 0x000fc60000000000 */
[----:B------:R-:W-:-:S08]  /*4530*/  DFMA R20, R30, R28, UR10 ;  /* 0x0000000a1e147e2b */ /* 0x000fd0000800001c */
[----:B------:R-:W-:Y:S01]  /*4540*/  DADD R26, -R20, UR10 ;  /* 0x0000000a141a7e29 */ /* 0x000fe20008000100 */
[----:B------:R-:W-:Y:S01]  /*4550*/  UMOV UR10, 0xb9e7b0 ;  /* 0x00b9e7b0000a7882 */ /* 0x000fe20000000000 */
[----:B------:R-:W-:-:S06]  /*4560*/  UMOV UR11, 0x3c46a4cb ;  /* 0x3c46a4cb000b7882 */ /* 0x000fcc0000000000 */
[----:B------:R-:W-:Y:S02]  /*4570*/  DFMA R26, R30, R28, R26 ;  /* 0x0000001c1e1a722b */ /* 0x000fe4000000001a */
[----:B------:R-:W-:Y:S01]  /*4580*/  DFMA R28, R18, R18, -R24 ;  /* 0x00000012121c722b */ /* 0x000fe20000000818 */
[----:B------:R-:W-:Y:S02]  /*4590*/  VIADD R31, R23, 0x100000 ;  /* 0x00100000171f7836 */ /* 0x000fe40000000000 */
[----:B------:R-:W-:-:S06]  /*45a0*/  IMAD.MOV.U32 R30, RZ, RZ, R22 ;  /* 0x000000ffff1e7224 */ /* 0x000fcc00078e0016 */
[----:B------:R-:W-:Y:S02]  /*45b0*/  DFMA R28, R18, R30, R28 ;  /* 0x0000001e121c722b */ /* 0x000fe4000000001c */
[----:B------:R-:W-:Y:S01]  /*45c0*/  DADD R30, R26, -UR10 ;  /* 0x8000000a1a1e7e29 */ /* 0x000fe20008000000 */
[----:B------:R-:W-:Y:S01]  /*45d0*/  UMOV UR10, 0x80000000 ;  /* 0x80000000000a7882 */ /* 0x000fe20000000000 */
[----:B------:R-:W-:Y:S01]  /*45e0*/  DFMA R26, R18, R24, -R16 ;  /* 0x00000018121a722b */ /* 0x000fe20000000810 */
[----:B------:R-:W-:-:S07]  /*45f0*/  UMOV UR11, 0x43300000 ;  /* 0x43300000000b7882 */ /* 0x000fce0000000000 */
[----:B------:R-:W-:Y:S02]  /*4600*/  DFMA R26, R22, R24, R26 ;  /* 0x00000018161a722b */ /* 0x000fe4000000001a */
[----:B------:R-:W-:-:S06]  /*4610*/  DADD R24, R20, R30 ;  /* 0x0000000014187229 */ /* 0x000fcc000000001e */
[----:B------:R-:W-:Y:S02]  /*4620*/  DFMA R26, R18, R28, R26 ;  /* 0x0000001c121a722b */ /* 0x000fe4000000001a */
[----:B------:R-:W-:Y:S02]  /*4630*/  DADD R28, R20, -R24 ;  /* 0x00000000141c7229 */ /* 0x000fe40000000818 */
[----:B------:R-:W-:-:S06]  /*4640*/  DMUL R20, R24, R16 ;  /* 0x0000001018147228 */ /* 0x000fcc0000000000 */
[----:B------:R-:W-:Y:S02]  /*4650*/  DADD R30, R30, R28 ;  /* 0x000000001e1e7229 */ /* 0x000fe4000000001c */
[----:B------:R-:W-:-:S08]  /*4660*/  DFMA R28, R24, R16, -R20 ;  /* 0x00000010181c722b */ /* 0x000fd00000000814 */
[----:B------:R-:W-:-:S08]  /*4670*/  DFMA R26, R24, R26, R28 ;  /* 0x0000001a181a722b */ /* 0x000fd0000000001c */
[----:B------:R-:W-:-:S08]  /*4680*/  DFMA R30, R30, R16, R26 ;  /* 0x000000101e1e722b */ /* 0x000fd0000000001a */
[----:B------:R-:W-:-:S08]  /*4690*/  DADD R16, R20, R30 ;  /* 0x0000000014107229 */ /* 0x000fd0000000001e */
[--C-:B------:R-:W-:Y:S02]  /*46a0*/  DADD R24, R18, R16.reuse ;  /* 0x0000000012187229 */ /* 0x100fe40000000010 */
[----:B------:R-:W-:-:S06]  /*46b0*/  DADD R20, R20, -R16 ;  /* 0x0000000014147229 */ /* 0x000fcc0000000810 */
[----:B------:R-:W-:Y:S02]  /*46c0*/  DADD R18, R18, -R24 ;  /* 0x0000000012127229 */ /* 0x000fe40000000818 */
[----:B------:R-:W-:-:S06]  /*46d0*/  DADD R20, R30, R20 ;  /* 0x000000001e147229 */ /* 0x000fcc0000000014 */
[----:B------:R-:W-:Y:S01]  /*46e0*/  DADD R18, R16, R18 ;  /* 0x0000000010127229 */ /* 0x000fe20000000012 */
[C---:B------:R-:W-:Y:S01]  /*46f0*/  IADD3 R16, PT, PT, R3.reuse, -0x3ff, RZ ;  /* 0xfffffc0103107810 */ /* 0x040fe20007ffe0ff */
[----:B------:R-:W-:Y:S02]  /*4700*/  @P1 VIADD R16, R3, 0xfffffc02 ;  /* 0xfffffc0203101836 */ /* 0x000fe40000000000 */
[----:B------:R-:W-:-:S04]  /*4710*/  IMAD.MOV.U32 R17, RZ, RZ, 0x43300000 ;  /* 0x43300000ff117424 */ /* 0x000fc800078e00ff */
[----:B------:R-:W-:Y:S01]  /*4720*/  DADD R20, R20, R18 ;  /* 0x0000000014147229 */ /* 0x000fe20000000012 */
[----:B------:R-:W-:-:S06]  /*4730*/  LOP3.LUT R16, R16, 0x80000000, RZ, 0x3c, !PT ;  /* 0x8000000010107812 */ /* 0x000fcc00078e3cff */
[----:B------:R-:W-:Y:S01]  /*4740*/  DADD R18, R16, -UR10 ;  /* 0x8000000a10127e29 */ /* 0x000fe20008000000 */
[----:B------:R-:W-:Y:S01]  /*4750*/  UMOV UR10, 0xfefa39ef ;  /* 0xfefa39ef000a7882 */ /* 0x000fe20000000000 */
[----:B------:R-:W-:Y:S01]  /*4760*/  DADD R22, R22, R20 ;  /* 0x0000000016167229 */ /* 0x000fe20000000014 */
[----:B------:R-:W-:-:S07]  /*4770*/  UMOV UR11, 0x3fe62e42 ;  /* 0x3fe62e42000b7882 */ /* 0x000fce0000000000 */
[----:B------:R-:W-:-:S08]  /*4780*/  DADD R20, R24, R22 ;  /* 0x0000000018147229 */ /* 0x000fd00000000016 */
[--C-:B------:R-:W-:Y:S02]  /*4790*/  DFMA R16, R18, UR10, R20.reuse ;  /* 0x0000000a12107c2b */ /* 0x100fe40008000014 */
[----:B------:R-:W-:-:S06]  /*47a0*/  DADD R26, R24, -R20 ;  /* 0x00000000181a7229 */ /* 0x000fcc0000000814 */
[----:B------:R-:W-:Y:S02]  /*47b0*/  DFMA R24, R18, -UR10, R16 ;  /* 0x8000000a12187c2b */ /* 0x000fe40008000010 */
[----:B------:R-:W-:-:S06]  /*47c0*/  DADD R26, R22, R26 ;  /* 0x00000000161a7229 */ /* 0x000fcc000000001a */
[----:B------:R-:W-:-:S08]  /*47d0*/  DADD R24, -R20, R24 ;  /* 0x0000000014187229 */ /* 0x000fd00000000118 */
[----:B------:R-:W-:-:S08]  /*47e0*/  DADD R20, R26, -R24 ;  /* 0x000000001a147229 */ /* 0x000fd00000000818 */
[----:B------:R-:W-:-:S08]  /*47f0*/  DFMA R20, R18, UR12, R20 ;  /* 0x0000000c12147c2b */ /* 0x000fd00008000014 */
[----:B------:R-:W-:-:S08]  /*4800*/  DADD R18, R16, R20 ;  /* 0x0000000010127229 */ /* 0x000fd00000000014 */
[----:B------:R-:W-:Y:S02]  /*4810*/  DADD R16, R16, -R18 ;  /* 0x0000000010107229 */ /* 0x000fe40000000812 */
[----:B------:R-:W-:-:S06]  /*4820*/  DMUL R22, R18, 2 ;  /* 0x4000000012167828 */ /* 0x000fcc0000000000 */
[----:B------:R-:W-:Y:S02]  /*4830*/  DADD R20, R20, R16 ;  /* 0x0000000014147229 */ /* 0x000fe40000000010 */
[----:B------:R-:W-:Y:S01]  /*4840*/  DFMA R18, R18, 2, -R22 ;  /* 0x400000001212782b */ /* 0x000fe20000000816 */
[----:B------:R-:W-:Y:S02]  /*4850*/  IMAD.MOV.U32 R16, RZ, RZ, 0x652b82fe ;  /* 0x652b82feff107424 */ /* 0x000fe400078e00ff */
[----:B------:R-:W-:-:S05]  /*4860*/  IMAD.MOV.U32 R17, RZ, RZ, 0x3ff71547 ;  /* 0x3ff71547ff117424 */ /* 0x000fca00078e00ff */
[----:B------:R-:W-:-:S08]  /*4870*/  DFMA R20, R20, 2, R18 ;  /* 0x400000001414782b */ /* 0x000fd00000000012 */
[----:B------:R-:W-:-:S08]  /*4880*/  DADD R24, R22, R20 ;  /* 0x0000000016187229 */ /* 0x000fd00000000014 */
[----:B------:R-:W-:Y:S02]  /*4890*/  DFMA R16, R24, R16, 6.75539944105574400000e+15 ;  /* 0x433800001810742b */ /* 0x000fe40000000010 */
[----:B------:R-:W-:Y:S01]  /*48a0*/  FSETP.GEU.AND P0, PT, |R25|, 4.1917929649353027344, PT ;  /* 0x4086232b1900780b */ /* 0x000fe20003f0e200 */
[----:B------:R-:W-:-:S05]  /*48b0*/  DADD R22, R22, -R24 ;  /* 0x0000000016167229 */ /* 0x000fca0000000818 */
[----:B------:R-:W-:-:S03]  /*48c0*/  DADD R18, R16, -6.75539944105574400000e+15 ;  /* 0xc338000010127429 */ /* 0x000fc60000000000 */
[----:B------:R-:W-:-:S05]  /*48d0*/  DADD R20, R20, R22 ;  /* 0x0000000014147229 */ /* 0x000fca0000000016 */
[----:B------:R-:W-:Y:S01]  /*48e0*/  DFMA R26, R18, -UR10, R24 ;  /* 0x8000000a121a7c2b */ /* 0x000fe20008000018 */
[----:B------:R-:W-:Y:S01]  /*48f0*/  UMOV UR10, 0x3b39803f ;  /* 0x3b39803f000a7882 */ /* 0x000fe20000000000 */
[----:B------:R-:W-:-:S06]  /*4900*/  UMOV UR11, 0x3c7abc9e ;  /* 0x3c7abc9e000b7882 */ /* 0x000fcc0000000000 */
[----:B------:R-:W-:Y:S01]  /*4910*/  DFMA R26, R18, -UR10, R26 ;  /* 0x8000000a121a7c2b */ /* 0x000fe2000800001a */
[----:B------:R-:W-:Y:S01]  /*4920*/  UMOV UR10, 0x69ce2bdf ;  /* 0x69ce2bdf000a7882 */ /* 0x000fe20000000000 */
[----:B------:R-:W-:Y:S01]  /*4930*/  MOV R18, 0xfca213ea ;  /* 0xfca213ea00127802 */ /* 0x000fe20000000f00 */
[----:B------:R-:W-:Y:S01]  /*4940*/  IMAD.MOV.U32 R19, RZ, RZ, 0x3e928af3 ;  /* 0x3e928af3ff137424 */ /* 0x000fe200078e00ff */
[----:B------:R-:W-:-:S05]  /*4950*/  UMOV UR11, 0x3e5ade15 ;  /* 0x3e5ade15000b7882 */ /* 0x000fca0000000000 */
[----:B------:R-:W-:Y:S01]  /*4960*/  DFMA R18, R26, UR10, R18 ;  /* 0x0000000a1a127c2b */ /* 0x000fe20008000012 */
[----:B------:R-:W-:Y:S01]  /*4970*/  UMOV UR10, 0x62401315 ;  /* 0x62401315000a7882 */ /* 0x000fe20000000000 */
[----:B------:R-:W-:-:S06]  /*4980*/  UMOV UR11, 0x3ec71dee ;  /* 0x3ec71dee000b7882 */ /* 0x000fcc0000000000 */
[----:B------:R-:W-:Y:S01]  /*4990*/  DFMA R18, R26, R18, UR10 ;  /* 0x0000000a1a127e2b */ /* 0x000fe20008000012 */
        /* <DEDUP_REMOVED lines=20> */
[----:B------:R-:W-:-:S08]  /*4ae0*/  DFMA R18, R26, R18, UR10 ;  /* 0x0000000a1a127e2b */ /* 0x000fd00008000012 */
[----:B------:R-:W-:-:S08]  /*4af0*/  DFMA R18, R26, R18, 1 ;  /* 0x3ff000001a12742b */ /* 0x000fd00000000012 */
[----:B------:R-:W-:-:S10]  /*4b00*/  DFMA R18, R26, R18, 1 ;  /* 0x3ff000001a12742b */ /* 0x000fd40000000012 */
[----:B------:R-:W-:Y:S02]  /*4b10*/  IMAD R23, R16, 0x100000, R19 ;  /* 0x0010000010177824 */ /* 0x000fe400078e0213 */
[----:B------:R-:W-:Y:S01]  /*4b20*/  IMAD.MOV.U32 R22, RZ, RZ, R18 ;  /* 0x000000ffff167224 */ /* 0x000fe200078e0012 */
[----:B------:R-:W-:Y:S06]  /*4b30*/  @!P0 BRA `(.L_x_79) ;  /* 0x0000000000308947 */ /* 0x000fec0003800000 */
[----:B------:R-:W-:Y:S01]  /*4b40*/  FSETP.GEU.AND P1, PT, |R25|, 4.2275390625, PT ;  /* 0x408748001900780b */ /* 0x000fe20003f2e200 */
[C---:B------:R-:W-:Y:S02]  /*4b50*/  DADD R22, R24.reuse, +INF ;  /* 0x7ff0000018167429 */ /* 0x040fe40000000000 */
[----:B------:R-:W-:-:S08]  /*4b60*/  DSETP.GEU.AND P0, PT, R24, RZ, PT ;  /* 0x000000ff1800722a */ /* 0x000fd00003f0e000 */
[----:B------:R-:W-:Y:S02]  /*4b70*/  FSEL R22, R22, RZ, P0 ;  /* 0x000000ff16167208 */ /* 0x000fe40000000000 */
[----:B------:R-:W-:Y:S02]  /*4b80*/  @!P1 LEA.HI R3, R16, R16, RZ, 0x1 ;  /* 0x0000001010039211 */ /* 0x000fe400078f08ff */
[----:B------:R-:W-:Y:S02]  /*4b90*/  FSEL R23, R23, RZ, P0 ;  /* 0x000000ff17177208 */ /* 0x000fe40000000000 */
[----:B------:R-:W-:-:S04]  /*4ba0*/  @!P1 SHF.R.S32.HI R3, RZ, 0x1, R3 ;  /* 0x00000001ff039819 */ /* 0x000fc80000011403 */
[----:B------:R-:W-:Y:S01]  /*4bb0*/  @!P1 LEA R19, R3, R19, 0x14 ;  /* 0x0000001303139211 */ /* 0x000fe200078ea0ff */
[----:B------:R-:W-:-:S05]  /*4bc0*/  @!P1 IMAD.IADD R16, R16, 0x1, -R3 ;  /* 0x0000000110109824 */ /* 0x000fca00078e0a03 */
[----:B------:R-:W-:Y:S01]  /*4bd0*/  @!P1 LEA R17, R16, 0x3ff00000, 0x14 ;  /* 0x3ff0000010119811 */ /* 0x000fe200078ea0ff */
[----:B------:R-:W-:-:S06]  /*4be0*/  @!P1 IMAD.MOV.U32 R16, RZ, RZ, RZ ;  /* 0x000000ffff109224 */ /* 0x000fcc00078e00ff */
[----:B------:R-:W-:-:S11]  /*4bf0*/  @!P1 DMUL R22, R18, R16 ;  /* 0x0000001012169228 */ /* 0x000fd60000000000 */
.L_x_79:
[----:B------:R-:W-:Y:S01]  /*4c00*/  DFMA R20, R20, R22, R22 ;  /* 0x000000161414722b */ /* 0x000fe20000000016 */
[----:B------:R-:W-:Y:S01]  /*4c10*/  IMAD.MOV.U32 R18, RZ, RZ, R34 ;  /* 0x000000ffff127224 */ /* 0x000fe200078e0022 */
[----:B------:R-:W-:Y:S01]  /*4c20*/  DSETP.NEU.AND P0, PT, |R22|, +INF , PT ;  /* 0x7ff000001600742a */ /* 0x000fe20003f0d200 */
[----:B------:R-:W-:-:S07]  /*4c30*/  IMAD.MOV.U32 R19, RZ, RZ, 0x0 ;  /* 0x00000000ff137424 */ /* 0x000fce00078e00ff */
[----:B------:R-:W-:Y:S02]  /*4c40*/  FSEL R16, R22, R20, !P0 ;  /* 0x0000001416107208 */ /* 0x000fe40004000000 */
[----:B------:R-:W-:Y:S01]  /*4c50*/  FSEL R3, R23, R21, !P0 ;  /* 0x0000001517037208 */ /* 0x000fe20004000000 */
[----:B------:R-:W-:Y:S06]  /*4c60*/  RET.REL.NODEC R18 `(_Z21kmeansIterationKernelPfS_S_Piiii) ;  /* 0xffffffb012e47950 */ /* 0x000fec0003c3ffff */
.L_x_80:
[----:B------:R-:W-:-:S00]  /*4c70*/  BRA `(.L_x_80) ;  /* 0xfffffffc00fc7947 */ /* 0x000fc0000383ffff */
[----:B------:R-:W-:-:S00]  /*4c80*/  NOP ;  /* 0x0000000000007918 */ /* 0x000fc00000000000 */
[----:B------:R-:W-:-:S00]  /*4c90*/  NOP ;  /* 0x0000000000007918 */ /* 0x000fc00000000000 */
[----:B------:R-:W-:-:S00]  /*4ca0*/  NOP ;  /* 0x0000000000007918 */ /* 0x000fc00000000000 */
[----:B------:R-:W-:-:S00]  /*4cb0*/  NOP ;  /* 0x0000000000007918 */ /* 0x000fc00000000000 */
[----:B------:R-:W-:-:S00]  /*4cc0*/  NOP ;  /* 0x0000000000007918 */ /* 0x000fc00000000000 */
[----:B------:R-:W-:-:S00]  /*4cd0*/  NOP ;  /* 0x0000000000007918 */ /* 0x000fc00000000000 */
[----:B------:R-:W-:-:S00]  /*4ce0*/  NOP ;  /* 0x0000000000007918 */ /* 0x000fc00000000000 */
[----:B------:R-:W-:-:S00]  /*4cf0*/  NOP ;  /* 0x0000000000007918 */ /* 0x000fc00000000000 */
.L_x_83:


//--------------------- .nv.shared.reserved.0     --------------------------
	.section	.nv.shared.reserved.0,"aw",@nobits
	.weak		__nv_reservedSMEM_offset_0_alias
	.size		__nv_reservedSMEM_offset_0_alias, 0, 64
	.other		__nv_reservedSMEM_offset_0_alias,@"STO_CUDA_RESERVED_SHARED STV_DEFAULT"
__nv_reservedSMEM_offset_0_alias:
	.zero		0
	.zero		64


//--------------------- .nv.constant0._Z21kmeansIterationKernelPfS_S_Piiii --------------------------
	.section	.nv.constant0._Z21kmeansIterationKernelPfS_S_Piiii,"a",@progbits
	.sectionflags	@""
	.align	4
.nv.constant0._Z21kmeansIterationKernelPfS_S_Piiii:
	.zero		940


//--------------------- SYMBOLS --------------------------

	.type		.nv.reservedSmem.offset0,@object
	.size		.nv.reservedSmem.offset0,0x4
